//
// Generated by NVIDIA NVVM Compiler
//
// Compiler Build ID: CL-36424714
// Cuda compilation tools, release 13.0, V13.0.88
// Based on NVVM 20.0.0
//

.version 9.0
.target sm_100
.address_size 64

	// .globl	_Z13matmul_kernel6MatrixS_S_
// _ZZ16matmul_kernel_v26MatrixS_S_E11left_submat has been demoted
// _ZZ16matmul_kernel_v26MatrixS_S_E12right_submat has been demoted

.visible .entry _Z13matmul_kernel6MatrixS_S_(
	.param .align 8 .b8 _Z13matmul_kernel6MatrixS_S__param_0[24],
	.param .align 8 .b8 _Z13matmul_kernel6MatrixS_S__param_1[24],
	.param .align 8 .b8 _Z13matmul_kernel6MatrixS_S__param_2[24]
)
{
	.reg .pred 	%p<73>;
	.reg .b32 	%r<115>;
	.reg .b32 	%f<158>;
	.reg .b64 	%rd<69>;

	ld.param.u64 	%rd5, [_Z13matmul_kernel6MatrixS_S__param_2+16];
	ld.param.u32 	%r66, [_Z13matmul_kernel6MatrixS_S__param_2+8];
	ld.param.u64 	%rd4, [_Z13matmul_kernel6MatrixS_S__param_1+16];
	ld.param.u32 	%r63, [_Z13matmul_kernel6MatrixS_S__param_1+8];
	ld.param.u64 	%rd3, [_Z13matmul_kernel6MatrixS_S__param_0+16];
	ld.param.u32 	%r60, [_Z13matmul_kernel6MatrixS_S__param_0+8];
	ld.param.v2.u32 	{%r58, %r59}, [_Z13matmul_kernel6MatrixS_S__param_0];
	ld.param.v2.u32 	{%r61, %r62}, [_Z13matmul_kernel6MatrixS_S__param_1];
	ld.param.v2.u32 	{%r64, %r65}, [_Z13matmul_kernel6MatrixS_S__param_2];
	mov.u32 	%r67, %ctaid.y;
	mov.u32 	%r68, %ntid.y;
	mov.u32 	%r69, %tid.y;
	mad.lo.s32 	%r2, %r67, %r68, %r69;
	mov.u32 	%r70, %ctaid.x;
	mov.u32 	%r71, %ntid.x;
	mul.lo.s32 	%r3, %r70, %r71;
	mov.u32 	%r4, %tid.x;
	add.s32 	%r5, %r3, %r4;
	setp.ge.u32 	%p1, %r2, %r64;
	setp.ge.u32 	%p2, %r5, %r65;
	or.pred  	%p3, %p1, %p2;
	@%p3 bra 	$L__BB0_74;
	setp.lt.s32 	%p4, %r59, 1;
	mov.f32 	%f157, 0f00000000;
	@%p4 bra 	$L__BB0_73;
	cvta.to.global.u64 	%rd1, %rd3;
	mul.lo.s32 	%r7, %r60, %r2;
	cvta.to.global.u64 	%rd2, %rd4;
	and.b32  	%r11, %r59, 7;
	setp.lt.u32 	%p5, %r59, 8;
	mov.f32 	%f157, 0f00000000;
	mov.b32 	%r113, 0;
	@%p5 bra 	$L__BB0_37;
	and.b32  	%r113, %r59, 2147483640;
	add.s32 	%r111, %r7, 3;
	mad.lo.s32 	%r110, %r63, 7, %r5;
	shl.b32 	%r15, %r63, 3;
	mad.lo.s32 	%r109, %r63, 6, %r5;
	mad.lo.s32 	%r108, %r63, 5, %r5;
	shl.b32 	%r74, %r63, 2;
	add.s32 	%r107, %r5, %r74;
	mad.lo.s32 	%r106, %r63, 3, %r5;
	shl.b32 	%r75, %r63, 1;
	add.s32 	%r105, %r5, %r75;
	add.s32 	%r76, %r63, %r4;
	add.s32 	%r104, %r76, %r3;
	mov.f32 	%f157, 0f00000000;
	mov.b32 	%r103, 3;
	mov.u32 	%r102, %r5;
$L__BB0_4:
	.pragma "nounroll";
	setp.ge.u32 	%p6, %r2, %r58;
	add.s32 	%r32, %r103, -3;
	mov.f32 	%f121, 0f00000000;
	@%p6 bra 	$L__BB0_6;
	add.s32 	%r77, %r111, -3;
	mul.wide.u32 	%rd6, %r77, 4;
	add.s64 	%rd7, %rd1, %rd6;
	ld.global.f32 	%f121, [%rd7];
$L__BB0_6:
	setp.ge.u32 	%p7, %r5, %r62;
	setp.ge.u32 	%p8, %r32, %r61;
	mov.f32 	%f122, 0f00000000;
	or.pred  	%p9, %p7, %p8;
	@%p9 bra 	$L__BB0_8;
	mul.wide.u32 	%rd8, %r102, 4;
	add.s64 	%rd9, %rd2, %rd8;
	ld.global.f32 	%f122, [%rd9];
$L__BB0_8:
	fma.rn.f32 	%f6, %f121, %f122, %f157;
	mov.f32 	%f123, 0f00000000;
	@%p6 bra 	$L__BB0_10;
	add.s32 	%r78, %r111, -2;
	mul.wide.u32 	%rd10, %r78, 4;
	add.s64 	%rd11, %rd1, %rd10;
	ld.global.f32 	%f123, [%rd11];
$L__BB0_10:
	add.s32 	%r33, %r32, 1;
	setp.ge.u32 	%p12, %r33, %r61;
	mov.f32 	%f124, 0f00000000;
	or.pred  	%p13, %p7, %p12;
	@%p13 bra 	$L__BB0_12;
	mul.wide.u32 	%rd12, %r104, 4;
	add.s64 	%rd13, %rd2, %rd12;
	ld.global.f32 	%f124, [%rd13];
$L__BB0_12:
	fma.rn.f32 	%f11, %f123, %f124, %f6;
	mov.f32 	%f125, 0f00000000;
	@%p6 bra 	$L__BB0_14;
	add.s32 	%r79, %r111, -1;
	mul.wide.u32 	%rd14, %r79, 4;
	add.s64 	%rd15, %rd1, %rd14;
	ld.global.f32 	%f125, [%rd15];
$L__BB0_14:
	add.s32 	%r80, %r33, 1;
	setp.ge.u32 	%p16, %r80, %r61;
	mov.f32 	%f126, 0f00000000;
	or.pred  	%p17, %p7, %p16;
	@%p17 bra 	$L__BB0_16;
	mul.wide.u32 	%rd16, %r105, 4;
	add.s64 	%rd17, %rd2, %rd16;
	ld.global.f32 	%f126, [%rd17];
$L__BB0_16:
	fma.rn.f32 	%f16, %f125, %f126, %f11;
	mov.f32 	%f127, 0f00000000;
	@%p6 bra 	$L__BB0_18;
	mul.wide.u32 	%rd18, %r111, 4;
	add.s64 	%rd19, %rd1, %rd18;
	ld.global.f32 	%f127, [%rd19];
$L__BB0_18:
	setp.ge.u32 	%p20, %r103, %r61;
	mov.f32 	%f128, 0f00000000;
	or.pred  	%p21, %p7, %p20;
	@%p21 bra 	$L__BB0_20;
	mul.wide.u32 	%rd20, %r106, 4;
	add.s64 	%rd21, %rd2, %rd20;
	ld.global.f32 	%f128, [%rd21];
$L__BB0_20:
	fma.rn.f32 	%f21, %f127, %f128, %f16;
	mov.f32 	%f129, 0f00000000;
	@%p6 bra 	$L__BB0_22;
	add.s32 	%r81, %r111, 1;
	mul.wide.u32 	%rd22, %r81, 4;
	add.s64 	%rd23, %rd1, %rd22;
	ld.global.f32 	%f129, [%rd23];
$L__BB0_22:
	add.s32 	%r34, %r103, 1;
	setp.ge.u32 	%p24, %r34, %r61;
	mov.f32 	%f130, 0f00000000;
	or.pred  	%p25, %p7, %p24;
	@%p25 bra 	$L__BB0_24;
	mul.wide.u32 	%rd24, %r107, 4;
	add.s64 	%rd25, %rd2, %rd24;
	ld.global.f32 	%f130, [%rd25];
$L__BB0_24:
	fma.rn.f32 	%f26, %f129, %f130, %f21;
	mov.f32 	%f131, 0f00000000;
	@%p6 bra 	$L__BB0_26;
	add.s32 	%r82, %r111, 2;
	mul.wide.u32 	%rd26, %r82, 4;
	add.s64 	%rd27, %rd1, %rd26;
	ld.global.f32 	%f131, [%rd27];
$L__BB0_26:
	add.s32 	%r35, %r34, 1;
	setp.ge.u32 	%p28, %r35, %r61;
	mov.f32 	%f132, 0f00000000;
	or.pred  	%p29, %p7, %p28;
	@%p29 bra 	$L__BB0_28;
	mul.wide.u32 	%rd28, %r108, 4;
	add.s64 	%rd29, %rd2, %rd28;
	ld.global.f32 	%f132, [%rd29];
$L__BB0_28:
	fma.rn.f32 	%f31, %f131, %f132, %f26;
	mov.f32 	%f133, 0f00000000;
	@%p6 bra 	$L__BB0_30;
	add.s32 	%r83, %r111, 3;
	mul.wide.u32 	%rd30, %r83, 4;
	add.s64 	%rd31, %rd1, %rd30;
	ld.global.f32 	%f133, [%rd31];
$L__BB0_30:
	add.s32 	%r36, %r35, 1;
	setp.ge.u32 	%p32, %r36, %r61;
	mov.f32 	%f134, 0f00000000;
	or.pred  	%p33, %p7, %p32;
	@%p33 bra 	$L__BB0_32;
	mul.wide.u32 	%rd32, %r109, 4;
	add.s64 	%rd33, %rd2, %rd32;
	ld.global.f32 	%f134, [%rd33];
$L__BB0_32:
	fma.rn.f32 	%f36, %f133, %f134, %f31;
	mov.f32 	%f135, 0f00000000;
	@%p6 bra 	$L__BB0_34;
	add.s32 	%r84, %r111, 4;
	mul.wide.u32 	%rd34, %r84, 4;
	add.s64 	%rd35, %rd1, %rd34;
	ld.global.f32 	%f135, [%rd35];
$L__BB0_34:
	add.s32 	%r37, %r36, 1;
	setp.ge.u32 	%p36, %r37, %r61;
	mov.f32 	%f136, 0f00000000;
	or.pred  	%p37, %p7, %p36;
	@%p37 bra 	$L__BB0_36;
	mul.wide.u32 	%rd36, %r110, 4;
	add.s64 	%rd37, %rd2, %rd36;
	ld.global.f32 	%f136, [%rd37];
$L__BB0_36:
	fma.rn.f32 	%f157, %f135, %f136, %f36;
	add.s32 	%r111, %r111, 8;
	add.s32 	%r110, %r110, %r15;
	add.s32 	%r109, %r109, %r15;
	add.s32 	%r108, %r108, %r15;
	add.s32 	%r107, %r107, %r15;
	add.s32 	%r106, %r106, %r15;
	add.s32 	%r105, %r105, %r15;
	add.s32 	%r104, %r104, %r15;
	add.s32 	%r103, %r103, 8;
	add.s32 	%r102, %r102, %r15;
	add.s32 	%r85, %r37, 1;
	setp.ne.s32 	%p38, %r85, %r113;
	@%p38 bra 	$L__BB0_4;
$L__BB0_37:
	setp.eq.s32 	%p39, %r11, 0;
	@%p39 bra 	$L__BB0_73;
	and.b32  	%r49, %r59, 3;
	setp.lt.u32 	%p40, %r11, 4;
	@%p40 bra 	$L__BB0_56;
	setp.ge.u32 	%p41, %r2, %r58;
	mov.f32 	%f139, 0f00000000;
	@%p41 bra 	$L__BB0_41;
	add.s32 	%r86, %r113, %r7;
	mul.wide.u32 	%rd38, %r86, 4;
	add.s64 	%rd39, %rd1, %rd38;
	ld.global.f32 	%f139, [%rd39];
$L__BB0_41:
	setp.ge.u32 	%p42, %r5, %r62;
	setp.ge.u32 	%p43, %r113, %r61;
	mov.f32 	%f140, 0f00000000;
	or.pred  	%p44, %p42, %p43;
	@%p44 bra 	$L__BB0_43;
	mad.lo.s32 	%r87, %r113, %r63, %r5;
	mul.wide.u32 	%rd40, %r87, 4;
	add.s64 	%rd41, %rd2, %rd40;
	ld.global.f32 	%f140, [%rd41];
$L__BB0_43:
	setp.ge.u32 	%p45, %r2, %r58;
	fma.rn.f32 	%f48, %f139, %f140, %f157;
	add.s32 	%r50, %r113, 1;
	mov.f32 	%f141, 0f00000000;
	@%p45 bra 	$L__BB0_45;
	add.s32 	%r88, %r50, %r7;
	mul.wide.u32 	%rd42, %r88, 4;
	add.s64 	%rd43, %rd1, %rd42;
	ld.global.f32 	%f141, [%rd43];
$L__BB0_45:
	setp.ge.u32 	%p46, %r5, %r62;
	setp.ge.u32 	%p47, %r50, %r61;
	mov.f32 	%f142, 0f00000000;
	or.pred  	%p48, %p46, %p47;
	@%p48 bra 	$L__BB0_47;
	mad.lo.s32 	%r89, %r50, %r63, %r5;
	mul.wide.u32 	%rd44, %r89, 4;
	add.s64 	%rd45, %rd2, %rd44;
	ld.global.f32 	%f142, [%rd45];
$L__BB0_47:
	setp.ge.u32 	%p49, %r2, %r58;
	fma.rn.f32 	%f53, %f141, %f142, %f48;
	add.s32 	%r51, %r113, 2;
	mov.f32 	%f143, 0f00000000;
	@%p49 bra 	$L__BB0_49;
	add.s32 	%r90, %r51, %r7;
	mul.wide.u32 	%rd46, %r90, 4;
	add.s64 	%rd47, %rd1, %rd46;
	ld.global.f32 	%f143, [%rd47];
$L__BB0_49:
	setp.ge.u32 	%p50, %r5, %r62;
	setp.ge.u32 	%p51, %r51, %r61;
	mov.f32 	%f144, 0f00000000;
	or.pred  	%p52, %p50, %p51;
	@%p52 bra 	$L__BB0_51;
	mad.lo.s32 	%r91, %r51, %r63, %r5;
	mul.wide.u32 	%rd48, %r91, 4;
	add.s64 	%rd49, %rd2, %rd48;
	ld.global.f32 	%f144, [%rd49];
$L__BB0_51:
	setp.ge.u32 	%p53, %r2, %r58;
	fma.rn.f32 	%f58, %f143, %f144, %f53;
	add.s32 	%r52, %r113, 3;
	mov.f32 	%f145, 0f00000000;
	@%p53 bra 	$L__BB0_53;
	add.s32 	%r92, %r52, %r7;
	mul.wide.u32 	%rd50, %r92, 4;
	add.s64 	%rd51, %rd1, %rd50;
	ld.global.f32 	%f145, [%rd51];
$L__BB0_53:
	setp.ge.u32 	%p54, %r5, %r62;
	setp.ge.u32 	%p55, %r52, %r61;
	mov.f32 	%f146, 0f00000000;
	or.pred  	%p56, %p54, %p55;
	@%p56 bra 	$L__BB0_55;
	mad.lo.s32 	%r93, %r52, %r63, %r5;
	mul.wide.u32 	%rd52, %r93, 4;
	add.s64 	%rd53, %rd2, %rd52;
	ld.global.f32 	%f146, [%rd53];
$L__BB0_55:
	fma.rn.f32 	%f157, %f145, %f146, %f58;
	add.s32 	%r113, %r113, 4;
$L__BB0_56:
	setp.eq.s32 	%p57, %r49, 0;
	@%p57 bra 	$L__BB0_73;
	setp.eq.s32 	%p58, %r49, 1;
	@%p58 bra 	$L__BB0_67;
	setp.ge.u32 	%p59, %r2, %r58;
	mov.f32 	%f149, 0f00000000;
	@%p59 bra 	$L__BB0_60;
	add.s32 	%r94, %r113, %r7;
	mul.wide.u32 	%rd54, %r94, 4;
	add.s64 	%rd55, %rd1, %rd54;
	ld.global.f32 	%f149, [%rd55];
$L__BB0_60:
	setp.ge.u32 	%p60, %r5, %r62;
	setp.ge.u32 	%p61, %r113, %r61;
	mov.f32 	%f150, 0f00000000;
	or.pred  	%p62, %p60, %p61;
	@%p62 bra 	$L__BB0_62;
	mad.lo.s32 	%r95, %r113, %r63, %r5;
	mul.wide.u32 	%rd56, %r95, 4;
	add.s64 	%rd57, %rd2, %rd56;
	ld.global.f32 	%f150, [%rd57];
$L__BB0_62:
	setp.ge.u32 	%p63, %r2, %r58;
	fma.rn.f32 	%f70, %f149, %f150, %f157;
	add.s32 	%r55, %r113, 1;
	mov.f32 	%f151, 0f00000000;
	@%p63 bra 	$L__BB0_64;
	add.s32 	%r96, %r55, %r7;
	mul.wide.u32 	%rd58, %r96, 4;
	add.s64 	%rd59, %rd1, %rd58;
	ld.global.f32 	%f151, [%rd59];
$L__BB0_64:
	setp.ge.u32 	%p64, %r5, %r62;
	setp.ge.u32 	%p65, %r55, %r61;
	mov.f32 	%f152, 0f00000000;
	or.pred  	%p66, %p64, %p65;
	@%p66 bra 	$L__BB0_66;
	mad.lo.s32 	%r97, %r55, %r63, %r5;
	mul.wide.u32 	%rd60, %r97, 4;
	add.s64 	%rd61, %rd2, %rd60;
	ld.global.f32 	%f152, [%rd61];
$L__BB0_66:
	fma.rn.f32 	%f157, %f151, %f152, %f70;
	add.s32 	%r113, %r113, 2;
$L__BB0_67:
	and.b32  	%r98, %r59, 1;
	setp.eq.b32 	%p67, %r98, 1;
	not.pred 	%p68, %p67;
	@%p68 bra 	$L__BB0_73;
	setp.ge.u32 	%p69, %r2, %r58;
	mov.f32 	%f155, 0f00000000;
	@%p69 bra 	$L__BB0_70;
	add.s32 	%r99, %r113, %r7;
	mul.wide.u32 	%rd62, %r99, 4;
	add.s64 	%rd63, %rd1, %rd62;
	ld.global.f32 	%f155, [%rd63];
$L__BB0_70:
	setp.ge.u32 	%p70, %r5, %r62;
	setp.ge.u32 	%p71, %r113, %r61;
	mov.f32 	%f156, 0f00000000;
	or.pred  	%p72, %p70, %p71;
	@%p72 bra 	$L__BB0_72;
	mad.lo.s32 	%r100, %r113, %r63, %r5;
	mul.wide.u32 	%rd64, %r100, 4;
	add.s64 	%rd65, %rd2, %rd64;
	ld.global.f32 	%f156, [%rd65];
$L__BB0_72:
	fma.rn.f32 	%f157, %f155, %f156, %f157;
$L__BB0_73:
	cvta.to.global.u64 	%rd66, %rd5;
	mad.lo.s32 	%r101, %r66, %r2, %r5;
	mul.wide.u32 	%rd67, %r101, 4;
	add.s64 	%rd68, %rd66, %rd67;
	st.global.f32 	[%rd68], %f157;
$L__BB0_74:
	ret;

}
	// .globl	_Z16matmul_kernel_v26MatrixS_S_
.visible .entry _Z16matmul_kernel_v26MatrixS_S_(
	.param .align 8 .b8 _Z16matmul_kernel_v26MatrixS_S__param_0[24],
	.param .align 8 .b8 _Z16matmul_kernel_v26MatrixS_S__param_1[24],
	.param .align 8 .b8 _Z16matmul_kernel_v26MatrixS_S__param_2[24]
)
{
	.reg .pred 	%p<12>;
	.reg .b32 	%r<54>;
	.reg .b32 	%f<63>;
	.reg .b64 	%rd<19>;
	// demoted variable
	.shared .align 4 .b8 _ZZ16matmul_kernel_v26MatrixS_S_E11left_submat[1024];
	// demoted variable
	.shared .align 4 .b8 _ZZ16matmul_kernel_v26MatrixS_S_E12right_submat[1024];
	ld.param.u64 	%rd7, [_Z16matmul_kernel_v26MatrixS_S__param_2+16];
	ld.param.u32 	%r37, [_Z16matmul_kernel_v26MatrixS_S__param_2+8];
	ld.param.u64 	%rd6, [_Z16matmul_kernel_v26MatrixS_S__param_1+16];
	ld.param.u32 	%r34, [_Z16matmul_kernel_v26MatrixS_S__param_1+8];
	ld.param.u64 	%rd5, [_Z16matmul_kernel_v26MatrixS_S__param_0+16];
	ld.param.u32 	%r31, [_Z16matmul_kernel_v26MatrixS_S__param_0+8];
	ld.param.v2.u32 	{%r29, %r30}, [_Z16matmul_kernel_v26MatrixS_S__param_0];
	ld.param.v2.u32 	{%r32, %r33}, [_Z16matmul_kernel_v26MatrixS_S__param_1];
	ld.param.v2.u32 	{%r35, %r36}, [_Z16matmul_kernel_v26MatrixS_S__param_2];
	mov.u32 	%r38, %ctaid.y;
	mov.u32 	%r39, %ctaid.x;
	mov.u32 	%r2, %tid.y;
	mov.u32 	%r3, %tid.x;
	shl.b32 	%r4, %r38, 4;
	shl.b32 	%r40, %r39, 4;
	cvt.u64.u32 	%rd1, %r40;
	add.s32 	%r5, %r30, 15;
	setp.lt.u32 	%p1, %r5, 16;
	mov.f32 	%f62, 0f00000000;
	@%p1 bra 	$L__BB1_7;
	cvta.to.global.u64 	%rd2, %rd5;
	shl.b32 	%r41, %r2, 6;
	mov.u32 	%r42, _ZZ16matmul_kernel_v26MatrixS_S_E11left_submat;
	add.s32 	%r7, %r42, %r41;
	shl.b32 	%r43, %r3, 2;
	add.s32 	%r8, %r7, %r43;
	cvta.to.global.u64 	%rd3, %rd6;
	mov.u32 	%r44, _ZZ16matmul_kernel_v26MatrixS_S_E12right_submat;
	add.s32 	%r12, %r44, %r43;
	add.s32 	%r11, %r12, %r41;
	shr.u32 	%r45, %r5, 4;
	neg.s32 	%r53, %r45;
	mad.lo.s32 	%r52, %r34, %r2, %r3;
	shl.b32 	%r15, %r34, 4;
	mad.lo.s32 	%r50, %r31, %r2, %r3;
	mul.lo.s32 	%r46, %r4, %r30;
	cvt.u64.u32 	%rd4, %r46;
	mov.f32 	%f62, 0f00000000;
	mov.u32 	%r49, %r3;
	mov.u32 	%r51, %r2;
$L__BB1_2:
	setp.ge.u32 	%p2, %r2, %r29;
	setp.ge.u32 	%p3, %r49, %r30;
	mov.f32 	%f60, 0f00000000;
	or.pred  	%p4, %p2, %p3;
	@%p4 bra 	$L__BB1_4;
	cvt.u64.u32 	%rd8, %r50;
	add.s64 	%rd9, %rd8, %rd4;
	shl.b64 	%rd10, %rd9, 2;
	add.s64 	%rd11, %rd2, %rd10;
	ld.global.f32 	%f60, [%rd11];
$L__BB1_4:
	setp.ge.u32 	%p5, %r3, %r33;
	st.shared.f32 	[%r8], %f60;
	setp.ge.u32 	%p6, %r51, %r32;
	mov.f32 	%f61, 0f00000000;
	or.pred  	%p7, %p5, %p6;
	@%p7 bra 	$L__BB1_6;
	cvt.u64.u32 	%rd12, %r52;
	add.s64 	%rd13, %rd12, %rd1;
	shl.b64 	%rd14, %rd13, 2;
	add.s64 	%rd15, %rd3, %rd14;
	ld.global.f32 	%f61, [%rd15];
$L__BB1_6:
	st.shared.f32 	[%r11], %f61;
	bar.sync 	0;
	ld.shared.f32 	%f12, [%r7];
	ld.shared.f32 	%f13, [%r12];
	fma.rn.f32 	%f14, %f12, %f13, %f62;
	ld.shared.f32 	%f15, [%r7+4];
	ld.shared.f32 	%f16, [%r12+64];
	fma.rn.f32 	%f17, %f15, %f16, %f14;
	ld.shared.f32 	%f18, [%r7+8];
	ld.shared.f32 	%f19, [%r12+128];
	fma.rn.f32 	%f20, %f18, %f19, %f17;
	ld.shared.f32 	%f21, [%r7+12];
	ld.shared.f32 	%f22, [%r12+192];
	fma.rn.f32 	%f23, %f21, %f22, %f20;
	ld.shared.f32 	%f24, [%r7+16];
	ld.shared.f32 	%f25, [%r12+256];
	fma.rn.f32 	%f26, %f24, %f25, %f23;
	ld.shared.f32 	%f27, [%r7+20];
	ld.shared.f32 	%f28, [%r12+320];
	fma.rn.f32 	%f29, %f27, %f28, %f26;
	ld.shared.f32 	%f30, [%r7+24];
	ld.shared.f32 	%f31, [%r12+384];
	fma.rn.f32 	%f32, %f30, %f31, %f29;
	ld.shared.f32 	%f33, [%r7+28];
	ld.shared.f32 	%f34, [%r12+448];
	fma.rn.f32 	%f35, %f33, %f34, %f32;
	ld.shared.f32 	%f36, [%r7+32];
	ld.shared.f32 	%f37, [%r12+512];
	fma.rn.f32 	%f38, %f36, %f37, %f35;
	ld.shared.f32 	%f39, [%r7+36];
	ld.shared.f32 	%f40, [%r12+576];
	fma.rn.f32 	%f41, %f39, %f40, %f38;
	ld.shared.f32 	%f42, [%r7+40];
	ld.shared.f32 	%f43, [%r12+640];
	fma.rn.f32 	%f44, %f42, %f43, %f41;
	ld.shared.f32 	%f45, [%r7+44];
	ld.shared.f32 	%f46, [%r12+704];
	fma.rn.f32 	%f47, %f45, %f46, %f44;
	ld.shared.f32 	%f48, [%r7+48];
	ld.shared.f32 	%f49, [%r12+768];
	fma.rn.f32 	%f50, %f48, %f49, %f47;
	ld.shared.f32 	%f51, [%r7+52];
	ld.shared.f32 	%f52, [%r12+832];
	fma.rn.f32 	%f53, %f51, %f52, %f50;
	ld.shared.f32 	%f54, [%r7+56];
	ld.shared.f32 	%f55, [%r12+896];
	fma.rn.f32 	%f56, %f54, %f55, %f53;
	ld.shared.f32 	%f57, [%r7+60];
	ld.shared.f32 	%f58, [%r12+960];
	fma.rn.f32 	%f62, %f57, %f58, %f56;
	bar.sync 	0;
	add.s32 	%r53, %r53, 1;
	setp.ne.s32 	%p8, %r53, 0;
	add.s32 	%r52, %r52, %r15;
	add.s32 	%r51, %r51, 16;
	add.s32 	%r50, %r50, 16;
	add.s32 	%r49, %r49, 16;
	@%p8 bra 	$L__BB1_2;
$L__BB1_7:
	cvt.u32.u64 	%r47, %rd1;
	add.s32 	%r27, %r4, %r2;
	add.s32 	%r28, %r47, %r3;
	setp.ge.u32 	%p9, %r27, %r35;
	setp.ge.u32 	%p10, %r28, %r36;
	or.pred  	%p11, %p9, %p10;
	@%p11 bra 	$L__BB1_9;
	cvta.to.global.u64 	%rd16, %rd7;
	mad.lo.s32 	%r48, %r37, %r27, %r28;
	mul.wide.u32 	%rd17, %r48, 4;
	add.s64 	%rd18, %rd16, %rd17;
	st.global.f32 	[%rd18], %f62;
$L__BB1_9:
	ret;

}


// ===== COMPILED SASS (sm_100) =====

	.target	sm_100

	.elftype	@"ET_EXEC"


//--------------------- .note.nv.tkinfo           --------------------------
	.section	.note.nv.tkinfo,"",@"SHT_NOTE"
	.sectionflags	@"SHF_NOTE_NV_TKINFO"
	.tkinfo
        /*0018*/ 	.word	0x00000002
        /*0030*/ 	.string	""
        /*0030*/ 	.string	"ptxas"
        /*0030*/ 	.string	"Cuda compilation tools, release 13.0, V13.0.88"
        /*0030*/ 	.string	"Build cuda_13.0.r13.0/compiler.36424714_0"
        /*0030*/ 	.string	"-arch sm_100 -m 64 "



//--------------------- .note.nv.cuinfo           --------------------------
	.section	.note.nv.cuinfo,"",@"SHT_NOTE"
	.sectionflags	@"SHF_NOTE_NV_CUINFO"
        /*0018*/ 	.short	0x0002
        /*001a*/ 	.short	0x0064
        /*001c*/ 	.short	0x0082
	.zero		2


//--------------------- .nv.info                  --------------------------
	.section	.nv.info,"",@"SHT_CUDA_INFO"
	.align	4


	//----- nvinfo : EIATTR_REGCOUNT
	.align		4
        /*0000*/ 	.byte	0x04, 0x2f
        /*0002*/ 	.short	(.L_1 - .L_0)
	.align		4
.L_0:
        /*0004*/ 	.word	index@(_Z13matmul_kernel6MatrixS_S_)
        /*0008*/ 	.word	0x00000020


	//----- nvinfo : EIATTR_FRAME_SIZE
	.align		4
.L_1:
        /*000c*/ 	.byte	0x04, 0x11
        /*000e*/ 	.short	(.L_3 - .L_2)
	.align		4
.L_2:
        /*0010*/ 	.word	index@(_Z13matmul_kernel6MatrixS_S_)
        /*0014*/ 	.word	0x00000000


	//----- nvinfo : EIATTR_REGCOUNT
	.align		4
.L_3:
        /*0018*/ 	.byte	0x04, 0x2f
        /*001a*/ 	.short	(.L_5 - .L_4)
	.align		4
.L_4:
        /*001c*/ 	.word	index@(_Z16matmul_kernel_v26MatrixS_S_)
        /*0020*/ 	.word	0x00000020


	//----- nvinfo : EIATTR_FRAME_SIZE
	.align		4
.L_5:
        /*0024*/ 	.byte	0x04, 0x11
        /*0026*/ 	.short	(.L_7 - .L_6)
	.align		4
.L_6:
        /*0028*/ 	.word	index@(_Z16matmul_kernel_v26MatrixS_S_)
        /*002c*/ 	.word	0x00000000


	//----- nvinfo : EIATTR_MIN_STACK_SIZE
	.align		4
.L_7:
        /*0030*/ 	.byte	0x04, 0x12
        /*0032*/ 	.short	(.L_9 - .L_8)
	.align		4
.L_8:
        /*0034*/ 	.word	index@(_Z16matmul_kernel_v26MatrixS_S_)
        /*0038*/ 	.word	0x00000000


	//----- nvinfo : EIATTR_MIN_STACK_SIZE
	.align		4
.L_9:
        /*003c*/ 	.byte	0x04, 0x12
        /*003e*/ 	.short	(.L_11 - .L_10)
	.align		4
.L_10:
        /*0040*/ 	.word	index@(_Z13matmul_kernel6MatrixS_S_)
        /*0044*/ 	.word	0x00000000
.L_11:


//--------------------- .nv.compat                --------------------------
	.section	.nv.compat,"",@"SHT_CUDA_COMPAT_INFO"
	.align	4
        /*0000*/ 	.byte	0x02, 0x09, 0x00, 0x00, 0x02, 0x02, 0x01, 0x00, 0x02, 0x05, 0x05, 0x00, 0x03, 0x07, 0x01, 0x01
        /*0010*/ 	.byte	0x02, 0x03, 0x00, 0x00, 0x02, 0x06, 0x01, 0x00, 0x04, 0x0b, 0x08, 0x00, 0x09, 0x00, 0x00, 0x00
        /*0020*/ 	.byte	0x00, 0x00, 0x00, 0x00


//--------------------- .nv.info._Z16matmul_kernel_v26MatrixS_S_ --------------------------
	.section	.nv.info._Z16matmul_kernel_v26MatrixS_S_,"",@"SHT_CUDA_INFO"
	.sectionflags	@""
	.align	4


	//----- nvinfo : EIATTR_CUDA_API_VERSION
	.align		4
        /*0000*/ 	.byte	0x04, 0x37
        /*0002*/ 	.short	(.L_13 - .L_12)
.L_12:
        /*0004*/ 	.word	0x00000082


	//----- nvinfo : EIATTR_KPARAM_INFO
	.align		4
.L_13:
        /*0008*/ 	.byte	0x04, 0x17
        /*000a*/ 	.short	(.L_15 - .L_14)
.L_14:
        /*000c*/ 	.word	0x00000000
        /*0010*/ 	.short	0x0002
        /*0012*/ 	.short	0x0030
        /*0014*/ 	.byte	0x00, 0xf0, 0x61, 0x00


	//----- nvinfo : EIATTR_KPARAM_INFO
	.align		4
.L_15:
        /*0018*/ 	.byte	0x04, 0x17
        /*001a*/ 	.short	(.L_17 - .L_16)
.L_16:
        /*001c*/ 	.word	0x00000000
        /*0020*/ 	.short	0x0001
        /*0022*/ 	.short	0x0018
        /*0024*/ 	.byte	0x00, 0xf0, 0x61, 0x00


	//----- nvinfo : EIATTR_KPARAM_INFO
	.align		4
.L_17:
        /*0028*/ 	.byte	0x04, 0x17
        /*002a*/ 	.short	(.L_19 - .L_18)
.L_18:
        /*002c*/ 	.word	0x00000000
        /*0030*/ 	.short	0x0000
        /*0032*/ 	.short	0x0000
        /*0034*/ 	.byte	0x00, 0xf0, 0x61, 0x00


	//----- nvinfo : EIATTR_SPARSE_MMA_MASK
	.align		4
.L_19:
        /*0038*/ 	.byte	0x03, 0x50
        /*003a*/ 	.short	0x0000


	//----- nvinfo : EIATTR_MAXREG_COUNT
	.align		4
        /*003c*/ 	.byte	0x03, 0x1b
        /*003e*/ 	.short	0x00ff


	//----- nvinfo : EIATTR_NUM_BARRIERS
	.align		4
        /*0040*/ 	.byte	0x02, 0x4c
        /*0042*/ 	.byte	0x01
	.zero		1


	//----- nvinfo : EIATTR_MERCURY_ISA_VERSION
	.align		4
        /*0044*/ 	.byte	0x03, 0x5f
        /*0046*/ 	.short	0x0101


	//----- nvinfo : EIATTR_VRC_CTA_INIT_COUNT
	.align		4
        /*0048*/ 	.byte	0x02, 0x4a
	.zero		1
	.zero		1


	//----- nvinfo : EIATTR_EXIT_INSTR_OFFSETS
	.align		4
        /*004c*/ 	.byte	0x04, 0x1c
        /*004e*/ 	.short	(.L_21 - .L_20)


	//   ....[0]....
.L_20:
        /*0050*/ 	.word	0x00000690


	//   ....[1]....
        /*0054*/ 	.word	0x000006f0


	//----- nvinfo : EIATTR_CBANK_PARAM_SIZE
	.align		4
.L_21:
        /*0058*/ 	.byte	0x03, 0x19
        /*005a*/ 	.short	0x0048


	//----- nvinfo : EIATTR_PARAM_CBANK
	.align		4
        /*005c*/ 	.byte	0x04, 0x0a
        /*005e*/ 	.short	(.L_23 - .L_22)
	.align		4
.L_22:
        /*0060*/ 	.word	index@(.nv.constant0._Z16matmul_kernel_v26MatrixS_S_)
        /*0064*/ 	.short	0x0380
        /*0066*/ 	.short	0x0048


	//----- nvinfo : EIATTR_SW_WAR
	.align		4
.L_23:
        /*0068*/ 	.byte	0x04, 0x36
        /*006a*/ 	.short	(.L_25 - .L_24)
.L_24:
        /*006c*/ 	.word	0x00000008
.L_25:


//--------------------- .nv.info._Z13matmul_kernel6MatrixS_S_ --------------------------
	.section	.nv.info._Z13matmul_kernel6MatrixS_S_,"",@"SHT_CUDA_INFO"
	.sectionflags	@""
	.align	4


	//----- nvinfo : EIATTR_CUDA_API_VERSION
	.align		4
        /*0000*/ 	.byte	0x04, 0x37
        /*0002*/ 	.short	(.L_27 - .L_26)
.L_26:
        /*0004*/ 	.word	0x00000082


	//----- nvinfo : EIATTR_KPARAM_INFO
	.align		4
.L_27:
        /*0008*/ 	.byte	0x04, 0x17
        /*000a*/ 	.short	(.L_29 - .L_28)
.L_28:
        /*000c*/ 	.word	0x00000000
        /*0010*/ 	.short	0x0002
        /*0012*/ 	.short	0x0030
        /*0014*/ 	.byte	0x00, 0xf0, 0x61, 0x00


	//----- nvinfo : EIATTR_KPARAM_INFO
	.align		4
.L_29:
        /*0018*/ 	.byte	0x04, 0x17
        /*001a*/ 	.short	(.L_31 - .L_30)
.L_30:
        /*001c*/ 	.word	0x00000000
        /*0020*/ 	.short	0x0001
        /*0022*/ 	.short	0x0018
        /*0024*/ 	.byte	0x00, 0xf0, 0x61, 0x00


	//----- nvinfo : EIATTR_KPARAM_INFO
	.align		4
.L_31:
        /*0028*/ 	.byte	0x04, 0x17
        /*002a*/ 	.short	(.L_33 - .L_32)
.L_32:
        /*002c*/ 	.word	0x00000000
        /*0030*/ 	.short	0x0000
        /*0032*/ 	.short	0x0000
        /*0034*/ 	.byte	0x00, 0xf0, 0x61, 0x00


	//----- nvinfo : EIATTR_SPARSE_MMA_MASK
	.align		4
.L_33:
        /*0038*/ 	.byte	0x03, 0x50
        /*003a*/ 	.short	0x0000


	//----- nvinfo : EIATTR_MAXREG_COUNT
	.align		4
        /*003c*/ 	.byte	0x03, 0x1b
        /*003e*/ 	.short	0x00ff


	//----- nvinfo : EIATTR_MERCURY_ISA_VERSION
	.align		4
        /*0040*/ 	.byte	0x03, 0x5f
        /*0042*/ 	.short	0x0101


	//----- nvinfo : EIATTR_VRC_CTA_INIT_COUNT
	.align		4
        /*0044*/ 	.byte	0x02, 0x4a
	.zero		1
	.zero		1


	//----- nvinfo : EIATTR_EXIT_INSTR_OFFSETS
	.align		4
        /*0048*/ 	.byte	0x04, 0x1c
        /*004a*/ 	.short	(.L_35 - .L_34)


	//   ....[0]....
.L_34:
        /*004c*/ 	.word	0x000000d0


	//   ....[1]....
        /*0050*/ 	.word	0x000011b0


	//----- nvinfo : EIATTR_CBANK_PARAM_SIZE
	.align		4
.L_35:
        /*0054*/ 	.byte	0x03, 0x19
        /*0056*/ 	.short	0x0048


	//----- nvinfo : EIATTR_PARAM_CBANK
	.align		4
        /*0058*/ 	.byte	0x04, 0x0a
        /*005a*/ 	.short	(.L_37 - .L_36)
	.align		4
.L_36:
        /*005c*/ 	.word	index@(.nv.constant0._Z13matmul_kernel6MatrixS_S_)
        /*0060*/ 	.short	0x0380
        /*0062*/ 	.short	0x0048


	//----- nvinfo : EIATTR_SW_WAR
	.align		4
.L_37:
        /*0064*/ 	.byte	0x04, 0x36
        /*0066*/ 	.short	(.L_39 - .L_38)
.L_38:
        /*0068*/ 	.word	0x00000008
.L_39:


//--------------------- .nv.callgraph             --------------------------
	.section	.nv.callgraph,"",@"SHT_CUDA_CALLGRAPH"
	.align	4
	.sectionentsize	8
	.align		4
        /*0000*/ 	.word	0x00000000
	.align		4
        /*0004*/ 	.word	0xffffffff
	.align		4
        /*0008*/ 	.word	0x00000000
	.align		4
        /*000c*/ 	.word	0xfffffffe
	.align		4
        /*0010*/ 	.word	0x00000000
	.align		4
        /*0014*/ 	.word	0xfffffffd
	.align		4
        /*0018*/ 	.word	0x00000000
	.align		4
        /*001c*/ 	.word	0xfffffffc


//--------------------- .text._Z16matmul_kernel_v26MatrixS_S_ --------------------------
	.section	.text._Z16matmul_kernel_v26MatrixS_S_,"ax",@progbits
	.align	128
        .global         _Z16matmul_kernel_v26MatrixS_S_
        .type           _Z16matmul_kernel_v26MatrixS_S_,@function
        .size           _Z16matmul_kernel_v26MatrixS_S_,(.L_x_9 - _Z16matmul_kernel_v26MatrixS_S_)
        .other          _Z16matmul_kernel_v26MatrixS_S_,@"STO_CUDA_ENTRY STV_DEFAULT"
_Z16matmul_kernel_v26MatrixS_S_:
.text._Z16matmul_kernel_v26MatrixS_S_:
[----:B------:R-:W-:Y:S01]  /*0000*/  LDC R1, c[0x0][0x37c] ;  /* 0x0000df00ff017b82 */ /* 0x000fe20000000800 */
[----:B------:R-:W0:Y:S07]  /*0010*/  LDCU UR9, c[0x0][0x384] ;  /* 0x00007080ff0977ac */ /* 0x000e2e0008000800 */
[----:B------:R-:W1:Y:S01]  /*0020*/  S2UR UR4, SR_CTAID.Y ;  /* 0x00000000000479c3 */ /* 0x000e620000002600 */
[----:B------:R-:W2:Y:S01]  /*0030*/  S2R R0, SR_TID.X ;  /* 0x0000000000007919 */ /* 0x000ea20000002100 */
[----:B------:R-:W-:Y:S01]  /*0040*/  HFMA2 R23, -RZ, RZ, 0, 0 ;  /* 0x00000000ff177431 */ /* 0x000fe200000001ff */
[----:B------:R-:W3:Y:S01]  /*0050*/  LDCU.64 UR12, c[0x0][0x358] ;  /* 0x00006b00ff0c77ac */ /* 0x000ee20008000a00 */
[----:B------:R-:W4:Y:S04]  /*0060*/  S2R R13, SR_TID.Y ;  /* 0x00000000000d7919 */ /* 0x000f280000002200 */
[----:B------:R-:W5:Y:S01]  /*0070*/  S2UR UR5, SR_CTAID.X ;  /* 0x00000000000579c3 */ /* 0x000f620000002500 */
[----:B0-----:R-:W-:-:S04]  /*0080*/  UIADD3 UR6, UPT, UPT, UR9, 0xf, URZ ;  /* 0x0000000f09067890 */ /* 0x001fc8000fffe0ff */
[----:B------:R-:W-:Y:S02]  /*0090*/  UISETP.GE.U32.AND UP0, UPT, UR6, 0x10, UPT ;  /* 0x000000100600788c */ /* 0x000fe4000bf06070 */
[----:B-1----:R-:W-:Y:S02]  /*00a0*/  USHF.L.U32 UR4, UR4, 0x4, URZ ;  /* 0x0000000404047899 */ /* 0x002fe400080006ff */
[----:B-----5:R-:W-:-:S05]  /*00b0*/  USHF.L.U32 UR5, UR5, 0x4, URZ ;  /* 0x0000000405057899 */ /* 0x020fca00080006ff */
[----:B--23--:R-:W-:Y:S07]  /*00c0*/  BRA.U !UP0, `(.L_x_0) ;  /* 0x00000005085c7547 */ /* 0x00cfee000b800000 */
[----:B------:R-:W0:Y:S01]  /*00d0*/  S2UR UR10, SR_CgaCtaId ;  /* 0x00000000000a79c3 */ /* 0x000e220000008800 */
[----:B------:R-:W1:Y:S01]  /*00e0*/  LDCU UR11, c[0x0][0x3a0] ;  /* 0x00007400ff0b77ac */ /* 0x000e620008000800 */
[----:B------:R-:W-:Y:S01]  /*00f0*/  MOV R23, RZ ;  /* 0x000000ff00177202 */ /* 0x000fe20000000f00 */
[----:B------:R-:W-:Y:S01]  /*0100*/  IMAD.MOV.U32 R16, RZ, RZ, R0 ;  /* 0x000000ffff107224 */ /* 0x000fe200078e0000 */
[----:B----4-:R-:W-:Y:S01]  /*0110*/  MOV R12, R13 ;  /* 0x0000000d000c7202 */ /* 0x010fe20000000f00 */
[----:B------:R-:W2:Y:S03]  /*0120*/  LDCU UR14, c[0x0][0x388] ;  /* 0x00007100ff0e77ac */ /* 0x000ea60008000800 */
[----:B------:R-:W3:Y:S01]  /*0130*/  LDC R14, c[0x0][0x3a0] ;  /* 0x0000e800ff0e7b82 */ /* 0x000ee20000000800 */
[----:B------:R-:W-:Y:S01]  /*0140*/  UMOV UR7, 0x400 ;  /* 0x0000040000077882 */ /* 0x000fe20000000000 */
[----:B------:R-:W-:-:S02]  /*0150*/  USHF.R.U32.HI UR8, URZ, 0x4, UR6 ;  /* 0x00000004ff087899 */ /* 0x000fc40008011606 */
[----:B------:R-:W-:Y:S02]  /*0160*/  UIADD3 UR6, UPT, UPT, UR7, 0x400, URZ ;  /* 0x0000040007067890 */ /* 0x000fe4000fffe0ff */
[----:B------:R-:W-:Y:S01]  /*0170*/  UIMAD UR9, UR4, UR9, URZ ;  /* 0x00000009040972a4 */ /* 0x000fe2000f8e02ff */
[----:B------:R-:W4:Y:S01]  /*0180*/  LDCU.64 UR16, c[0x0][0x380] ;  /* 0x00007000ff1077ac */ /* 0x000f220008000a00 */
[C-C-:B-1----:R-:W-:Y:S01]  /*0190*/  IMAD R15, R13.reuse, UR11, R0.reuse ;  /* 0x0000000b0d0f7c24 */ /* 0x142fe2000f8e0200 */
[----:B------:R-:W1:Y:S01]  /*01a0*/  LDCU.64 UR18, c[0x0][0x398] ;  /* 0x00007300ff1277ac */ /* 0x000e620008000a00 */
[----:B--2---:R-:W-:Y:S01]  /*01b0*/  IMAD R19, R13, UR14, R0 ;  /* 0x0000000e0d137c24 */ /* 0x004fe2000f8e0200 */
[----:B0-----:R-:W-:Y:S02]  /*01c0*/  ULEA UR7, UR10, UR7, 0x18 ;  /* 0x000000070a077291 */ /* 0x001fe4000f8ec0ff */
[----:B------:R-:W-:Y:S02]  /*01d0*/  ULEA UR6, UR10, UR6, 0x18 ;  /* 0x000000060a067291 */ /* 0x000fe4000f8ec0ff */
[----:B------:R-:W-:-:S02]  /*01e0*/  UIADD3 UR8, UPT, UPT, -UR8, URZ, URZ ;  /* 0x000000ff08087290 */ /* 0x000fc4000fffe1ff */
[----:B------:R-:W-:Y:S02]  /*01f0*/  LEA R17, R13, UR7, 0x6 ;  /* 0x000000070d117c11 */ /* 0x000fe4000f8e30ff */
[----:B------:R-:W-:-:S03]  /*0200*/  LEA R18, R0, UR6, 0x2 ;  /* 0x0000000600127c11 */ /* 0x000fc6000f8e10ff */
[----:B------:R-:W-:Y:S01]  /*0210*/  IMAD R21, R0, 0x4, R17 ;  /* 0x0000000400157824 */ /* 0x000fe200078e0211 */
[----:B----4-:R-:W-:-:S07]  /*0220*/  LEA R20, R13, R18, 0x6 ;  /* 0x000000120d147211 */ /* 0x010fce00078e30ff */
.L_x_1:
[----:B------:R-:W-:Y:S01]  /*0230*/  ISETP.GE.U32.AND P0, PT, R16, UR17, PT ;  /* 0x0000001110007c0c */ /* 0x000fe2000bf06070 */
[----:B------:R-:W-:Y:S01]  /*0240*/  HFMA2 R29, -RZ, RZ, 0, 0 ;  /* 0x00000000ff1d7431 */ /* 0x000fe200000001ff */
[----:B-1----:R-:W-:Y:S02]  /*0250*/  ISETP.GE.U32.AND P1, PT, R12, UR18, PT ;  /* 0x000000120c007c0c */ /* 0x002fe4000bf26070 */
[----:B------:R-:W-:Y:S02]  /*0260*/  ISETP.GE.U32.OR P0, PT, R13, UR16, P0 ;  /* 0x000000100d007c0c */ /* 0x000fe40008706470 */
[----:B------:R-:W-:Y:S02]  /*0270*/  ISETP.GE.U32.OR P1, PT, R0, UR19, P1 ;  /* 0x0000001300007c0c */ /* 0x000fe40008f26470 */
[----:B------:R-:W-:-:S09]  /*0280*/  MOV R22, RZ ;  /* 0x000000ff00167202 */ /* 0x000fd20000000f00 */
[----:B------:R-:W0:Y:S01]  /*0290*/  @!P0 LDC.64 R2, c[0x0][0x390] ;  /* 0x0000e400ff028b82 */ /* 0x000e220000000a00 */
[----:B------:R-:W-:Y:S02]  /*02a0*/  @!P0 IADD3 R7, P2, PT, R19, UR9, RZ ;  /* 0x0000000913078c10 */ /* 0x000fe4000ff5e0ff */
[----:B------:R-:W-:Y:S02]  /*02b0*/  @!P1 IADD3 R8, P3, PT, R15, UR5, RZ ;  /* 0x000000050f089c10 */ /* 0x000fe4000ff7e0ff */
[----:B------:R-:W-:-:S03]  /*02c0*/  @!P0 IADD3.X R10, PT, PT, RZ, RZ, RZ, P2, !PT ;  /* 0x000000ffff0a8210 */ /* 0x000fc600017fe4ff */
[----:B------:R-:W1:Y:S01]  /*02d0*/  @!P1 LDC.64 R4, c[0x0][0x3a8] ;  /* 0x0000ea00ff049b82 */ /* 0x000e620000000a00 */
[----:B------:R-:W-:Y:S01]  /*02e0*/  @!P1 IMAD.X R9, RZ, RZ, RZ, P3 ;  /* 0x000000ffff099224 */ /* 0x000fe200018e06ff */
[----:B0-----:R-:W-:-:S04]  /*02f0*/  @!P0 LEA R6, P2, R7, R2, 0x2 ;  /* 0x0000000207068211 */ /* 0x001fc800078410ff */
[----:B------:R-:W-:Y:S02]  /*0300*/  @!P0 LEA.HI.X R7, R7, R3, R10, 0x2, P2 ;  /* 0x0000000307078211 */ /* 0x000fe400010f140a */
[----:B-1----:R-:W-:-:S03]  /*0310*/  @!P1 LEA R2, P3, R8, R4, 0x2 ;  /* 0x0000000408029211 */ /* 0x002fc600078610ff */
[----:B------:R-:W2:Y:S01]  /*0320*/  @!P0 LDG.E R22, desc[UR12][R6.64] ;  /* 0x0000000c06168981 */ /* 0x000ea2000c1e1900 */
[----:B------:R-:W-:-:S05]  /*0330*/  @!P1 LEA.HI.X R3, R8, R5, R9, 0x2, P3 ;  /* 0x0000000508039211 */ /* 0x000fca00018f1409 */
[----:B------:R-:W4:Y:S01]  /*0340*/  @!P1 LDG.E R29, desc[UR12][R2.64] ;  /* 0x0000000c021d9981 */ /* 0x000f22000c1e1900 */
[----:B------:R-:W-:-:S04]  /*0350*/  UIADD3 UR8, UPT, UPT, UR8, 0x1, URZ ;  /* 0x0000000108087890 */ /* 0x000fc8000fffe0ff */
[----:B------:R-:W-:Y:S01]  /*0360*/  UISETP.NE.AND UP0, UPT, UR8, URZ, UPT ;  /* 0x000000ff0800728c */ /* 0x000fe2000bf05270 */
[----:B------:R-:W-:Y:S01]  /*0370*/  VIADD R12, R12, 0x10 ;  /* 0x000000100c0c7836 */ /* 0x000fe20000000000 */
[----:B------:R-:W-:Y:S01]  /*0380*/  IADD3 R16, PT, PT, R16, 0x10, RZ ;  /* 0x0000001010107810 */ /* 0x000fe20007ffe0ff */
[----:B------:R-:W-:Y:S01]  /*0390*/  VIADD R19, R19, 0x10 ;  /* 0x0000001013137836 */ /* 0x000fe20000000000 */
[----:B---3--:R-:W-:Y:S01]  /*03a0*/  LEA R15, R14, R15, 0x4 ;  /* 0x0000000f0e0f7211 */ /* 0x008fe200078e20ff */
[----:B--2---:R-:W-:Y:S04]  /*03b0*/  STS [R21], R22 ;  /* 0x0000001615007388 */ /* 0x004fe80000000800 */
[----:B----4-:R-:W-:Y:S01]  /*03c0*/  STS [R20], R29 ;  /* 0x0000001d14007388 */ /* 0x010fe20000000800 */
[----:B------:R-:W-:Y:S06]  /*03d0*/  BAR.SYNC.DEFER_BLOCKING 0x0 ;  /* 0x0000000000007b1d */ /* 0x000fec0000010000 */
[----:B------:R-:W-:Y:S04]  /*03e0*/  LDS R26, [R18] ;  /* 0x00000000121a7984 */ /* 0x000fe80000000800 */
[----:B------:R-:W0:Y:S04]  /*03f0*/  LDS.128 R8, [R17] ;  /* 0x0000000011087984 */ /* 0x000e280000000c00 */
[----:B------:R-:W1:Y:S04]  /*0400*/  LDS R28, [R18+0x40] ;  /* 0x00004000121c7984 */ /* 0x000e680000000800 */
[----:B------:R-:W2:Y:S04]  /*0410*/  LDS R27, [R18+0x80] ;  /* 0x00008000121b7984 */ /* 0x000ea80000000800 */
[----:B------:R-:W3:Y:S04]  /*0420*/  LDS R24, [R18+0xc0] ;  /* 0x0000c00012187984 */ /* 0x000ee80000000800 */
[----:B------:R-:W-:Y:S04]  /*0430*/  LDS R25, [R18+0x100] ;  /* 0x0001000012197984 */ /* 0x000fe80000000800 */
[----:B------:R-:W4:Y:S04]  /*0440*/  LDS.128 R4, [R17+0x10] ;  /* 0x0000100011047984 */ /* 0x000f280000000c00 */
[----:B------:R-:W5:Y:S04]  /*0450*/  LDS R2, [R18+0x140] ;  /* 0x0001400012027984 */ /* 0x000f680000000800 */
[----:B------:R-:W-:Y:S04]  /*0460*/  LDS R22, [R18+0x1c0] ;  /* 0x0001c00012167984 */ /* 0x000fe80000000800 */
[----:B------:R-:W-:Y:S01]  /*0470*/  LDS R3, [R18+0x200] ;  /* 0x0002000012037984 */ /* 0x000fe20000000800 */
[----:B0-----:R-:W-:-:S03]  /*0480*/  FFMA R8, R8, R26, R23 ;  /* 0x0000001a08087223 */ /* 0x001fc60000000017 */
[----:B------:R-:W0:Y:S01]  /*0490*/  LDS R23, [R18+0x180] ;  /* 0x0001800012177984 */ /* 0x000e220000000800 */
[----:B-1----:R-:W-:-:S04]  /*04a0*/  FFMA R8, R28, R9, R8 ;  /* 0x000000091c087223 */ /* 0x002fc80000000008 */
[----:B--2---:R-:W-:-:S04]  /*04b0*/  FFMA R27, R27, R10, R8 ;  /* 0x0000000a1b1b7223 */ /* 0x004fc80000000008 */
[----:B---3--:R-:W-:Y:S02]  /*04c0*/  FFMA R27, R24, R11, R27 ;  /* 0x0000000b181b7223 */ /* 0x008fe4000000001b */
[----:B------:R-:W1:Y:S04]  /*04d0*/  LDS.128 R8, [R17+0x20] ;  /* 0x0000200011087984 */ /* 0x000e680000000c00 */
[----:B------:R-:W2:Y:S01]  /*04e0*/  LDS R24, [R18+0x240] ;  /* 0x0002400012187984 */ /* 0x000ea20000000800 */
[----:B----4-:R-:W-:-:S04]  /*04f0*/  FFMA R25, R4, R25, R27 ;  /* 0x0000001904197223 */ /* 0x010fc8000000001b */
[----:B-----5:R-:W-:Y:S02]  /*0500*/  FFMA R2, R2, R5, R25 ;  /* 0x0000000502027223 */ /* 0x020fe40000000019 */
[----:B------:R-:W3:Y:S02]  /*0510*/  LDS R25, [R18+0x280] ;  /* 0x0002800012197984 */ /* 0x000ee40000000800 */
[----:B0-----:R-:W-:Y:S02]  /*0520*/  FFMA R23, R23, R6, R2 ;  /* 0x0000000617177223 */ /* 0x001fe40000000002 */
[----:B------:R-:W0:Y:S02]  /*0530*/  LDS R2, [R18+0x2c0] ;  /* 0x0002c00012027984 */ /* 0x000e240000000800 */
[----:B------:R-:W-:Y:S02]  /*0540*/  FFMA R27, R22, R7, R23 ;  /* 0x00000007161b7223 */ /* 0x000fe40000000017 */
[----:B------:R-:W-:Y:S04]  /*0550*/  LDS R23, [R18+0x300] ;  /* 0x0003000012177984 */ /* 0x000fe80000000800 */
[----:B------:R-:W4:Y:S04]  /*0560*/  LDS.128 R4, [R17+0x30] ;  /* 0x0000300011047984 */ /* 0x000f280000000c00 */
[----:B------:R-:W5:Y:S01]  /*0570*/  LDS R22, [R18+0x340] ;  /* 0x0003400012167984 */ /* 0x000f620000000800 */
[----:B-1----:R-:W-:-:S03]  /*0580*/  FFMA R27, R8, R3, R27 ;  /* 0x00000003081b7223 */ /* 0x002fc6000000001b */
[----:B------:R-:W1:Y:S04]  /*0590*/  LDS R3, [R18+0x380] ;  /* 0x0003800012037984 */ /* 0x000e680000000800 */
[----:B------:R-:W1:Y:S01]  /*05a0*/  LDS R8, [R18+0x3c0] ;  /* 0x0003c00012087984 */ /* 0x000e620000000800 */
[----:B--2---:R-:W-:-:S04]  /*05b0*/  FFMA R24, R24, R9, R27 ;  /* 0x0000000918187223 */ /* 0x004fc8000000001b */
[----:B---3--:R-:W-:-:S04]  /*05c0*/  FFMA R25, R25, R10, R24 ;  /* 0x0000000a19197223 */ /* 0x008fc80000000018 */
[----:B0-----:R-:W-:-:S04]  /*05d0*/  FFMA R11, R2, R11, R25 ;  /* 0x0000000b020b7223 */ /* 0x001fc80000000019 */
[----:B----4-:R-:W-:-:S04]  /*05e0*/  FFMA R11, R4, R23, R11 ;  /* 0x00000017040b7223 */ /* 0x010fc8000000000b */
[----:B-----5:R-:W-:-:S04]  /*05f0*/  FFMA R22, R22, R5, R11 ;  /* 0x0000000516167223 */ /* 0x020fc8000000000b */
[----:B-1----:R-:W-:-:S04]  /*0600*/  FFMA R3, R3, R6, R22 ;  /* 0x0000000603037223 */ /* 0x002fc80000000016 */
[----:B------:R-:W-:Y:S01]  /*0610*/  FFMA R23, R8, R7, R3 ;  /* 0x0000000708177223 */ /* 0x000fe20000000003 */
[----:B------:R-:W-:Y:S06]  /*0620*/  BAR.SYNC.DEFER_BLOCKING 0x0 ;  /* 0x0000000000007b1d */ /* 0x000fec0000010000 */
[----:B------:R-:W-:Y:S05]  /*0630*/  BRA.U UP0, `(.L_x_1) ;  /* 0xfffffff900fc7547 */ /* 0x000fea000b83ffff */
.L_x_0:
[----:B------:R-:W0:Y:S01]  /*0640*/  LDCU.64 UR6, c[0x0][0x3b0] ;  /* 0x00007600ff0677ac */ /* 0x000e220008000a00 */
[----:B------:R-:W-:Y:S02]  /*0650*/  IADD3 R0, PT, PT, R0, UR5, RZ ;  /* 0x0000000500007c10 */ /* 0x000fe4000fffe0ff */
[----:B----4-:R-:W-:Y:S02]  /*0660*/  IADD3 R13, PT, PT, R13, UR4, RZ ;  /* 0x000000040d0d7c10 */ /* 0x010fe4000fffe0ff */
[----:B0-----:R-:W-:-:S04]  /*0670*/  ISETP.GE.U32.AND P0, PT, R0, UR7, PT ;  /* 0x0000000700007c0c */ /* 0x001fc8000bf06070 */
[----:B------:R-:W-:-:S13]  /*0680*/  ISETP.GE.U32.OR P0, PT, R13, UR6, P0 ;  /* 0x000000060d007c0c */ /* 0x000fda0008706470 */
[----:B------:R-:W-:Y:S05]  /*0690*/  @P0 EXIT ;  /* 0x000000000000094d */ /* 0x000fea0003800000 */
[----:B------:R-:W0:Y:S01]  /*06a0*/  LDC.64 R2, c[0x0][0x3c0] ;  /* 0x0000f000ff027b82 */ /* 0x000e220000000a00 */
[----:B------:R-:W1:Y:S02]  /*06b0*/  LDCU UR4, c[0x0][0x3b8] ;  /* 0x00007700ff0477ac */ /* 0x000e640008000800 */
[----:B-1----:R-:W-:-:S04]  /*06c0*/  IMAD R13, R13, UR4, R0 ;  /* 0x000000040d0d7c24 */ /* 0x002fc8000f8e0200 */
[----:B0-----:R-:W-:-:S05]  /*06d0*/  IMAD.WIDE.U32 R2, R13, 0x4, R2 ;  /* 0x000000040d027825 */ /* 0x001fca00078e0002 */
[----:B------:R-:W-:Y:S01]  /*06e0*/  STG.E desc[UR12][R2.64], R23 ;  /* 0x0000001702007986 */ /* 0x000fe2000c10190c */
[----:B------:R-:W-:Y:S05]  /*06f0*/  EXIT ;  /* 0x000000000000794d */ /* 0x000fea0003800000 */
.L_x_2:
[----:B------:R-:W-:-:S00]  /*0700*/  BRA `(.L_x_2) ;  /* 0xfffffffc00fc7947 */ /* 0x000fc0000383ffff */
[----:B------:R-:W-:-:S00]  /*0710*/  NOP ;  /* 0x0000000000007918 */ /* 0x000fc00000000000 */
        /* <DEDUP_REMOVED lines=14> */
.L_x_9:


//--------------------- .text._Z13matmul_kernel6MatrixS_S_ --------------------------
	.section	.text._Z13matmul_kernel6MatrixS_S_,"ax",@progbits
	.align	128
        .global         _Z13matmul_kernel6MatrixS_S_
        .type           _Z13matmul_kernel6MatrixS_S_,@function
        .size           _Z13matmul_kernel6MatrixS_S_,(.L_x_10 - _Z13matmul_kernel6MatrixS_S_)
        .other          _Z13matmul_kernel6MatrixS_S_,@"STO_CUDA_ENTRY STV_DEFAULT"
_Z13matmul_kernel6MatrixS_S_:
.text._Z13matmul_kernel6MatrixS_S_:
[----:B------:R-:W-:Y:S01]  /*0000*/  LDC R1, c[0x0][0x37c] ;  /* 0x0000df00ff017b82 */ /* 0x000fe20000000800 */
[----:B------:R-:W0:Y:S07]  /*0010*/  S2R R5, SR_TID.X ;  /* 0x0000000000057919 */ /* 0x000e2e0000002100 */
[----:B------:R-:W1:Y:S01]  /*0020*/  S2UR UR5, SR_CTAID.X ;  /* 0x00000000000579c3 */ /* 0x000e620000002500 */
[----:B------:R-:W2:Y:S01]  /*0030*/  LDCU.64 UR8, c[0x0][0x3b0] ;  /* 0x00007600ff0877ac */ /* 0x000ea20008000a00 */
[----:B------:R-:W3:Y:S06]  /*0040*/  S2R R3, SR_TID.Y ;  /* 0x0000000000037919 */ /* 0x000eec0000002200 */
[----:B------:R-:W3:Y:S01]  /*0050*/  LDC R2, c[0x0][0x364] ;  /* 0x0000d900ff027b82 */ /* 0x000ee20000000800 */
[----:B------:R-:W1:Y:S07]  /*0060*/  LDCU UR4, c[0x0][0x360] ;  /* 0x00006c00ff0477ac */ /* 0x000e6e0008000800 */
[----:B------:R-:W3:Y:S01]  /*0070*/  S2UR UR6, SR_CTAID.Y ;  /* 0x00000000000679c3 */ /* 0x000ee20000002600 */
[----:B-1----:R-:W-:-:S06]  /*0080*/  UIMAD UR5, UR5, UR4, URZ ;  /* 0x00000004050572a4 */ /* 0x002fcc000f8e02ff */
[----:B0-----:R-:W-:-:S04]  /*0090*/  IADD3 R0, PT, PT, R5, UR5, RZ ;  /* 0x0000000505007c10 */ /* 0x001fc8000fffe0ff */
[----:B--2---:R-:W-:Y:S01]  /*00a0*/  ISETP.GE.U32.AND P0, PT, R0, UR9, PT ;  /* 0x0000000900007c0c */ /* 0x004fe2000bf06070 */
[----:B---3--:R-:W-:-:S05]  /*00b0*/  IMAD R2, R2, UR6, R3 ;  /* 0x0000000602027c24 */ /* 0x008fca000f8e0203 */
[----:B------:R-:W-:-:S13]  /*00c0*/  ISETP.GE.U32.OR P0, PT, R2, UR8, P0 ;  /* 0x0000000802007c0c */ /* 0x000fda0008706470 */
[----:B------:R-:W-:Y:S05]  /*00d0*/  @P0 EXIT ;  /* 0x000000000000094d */ /* 0x000fea0003800000 */
[----:B------:R-:W0:Y:S01]  /*00e0*/  LDCU UR6, c[0x0][0x384] ;  /* 0x00007080ff0677ac */ /* 0x000e220008000800 */
[----:B------:R-:W-:Y:S01]  /*00f0*/  HFMA2 R21, -RZ, RZ, 0, 0 ;  /* 0x00000000ff157431 */ /* 0x000fe200000001ff */
[----:B------:R-:W1:Y:S01]  /*0100*/  LDCU.64 UR10, c[0x0][0x358] ;  /* 0x00006b00ff0a77ac */ /* 0x000e620008000a00 */
[----:B0-----:R-:W-:-:S09]  /*0110*/  UISETP.GE.AND UP0, UPT, UR6, 0x1, UPT ;  /* 0x000000010600788c */ /* 0x001fd2000bf06270 */
[----:B-1----:R-:W-:Y:S05]  /*0120*/  BRA.U !UP0, `(.L_x_3) ;  /* 0x00000011080c7547 */ /* 0x002fea000b800000 */
[----:B------:R-:W-:Y:S01]  /*0130*/  UISETP.GE.U32.AND UP1, UPT, UR6, 0x8, UPT ;  /* 0x000000080600788c */ /* 0x000fe2000bf26070 */
[----:B------:R-:W-:Y:S01]  /*0140*/  MOV R21, RZ ;  /* 0x000000ff00157202 */ /* 0x000fe20000000f00 */
[----:B------:R-:W-:Y:S01]  /*0150*/  ULOP3.LUT UR7, UR6, 0x7, URZ, 0xc0, !UPT ;  /* 0x0000000706077892 */ /* 0x000fe2000f8ec0ff */
[----:B------:R-:W-:-:S03]  /*0160*/  UMOV UR4, URZ ;  /* 0x000000ff00047c82 */ /* 0x000fc60008000000 */
[----:B------:R-:W-:-:S03]  /*0170*/  UISETP.NE.AND UP0, UPT, UR7, URZ, UPT ;  /* 0x000000ff0700728c */ /* 0x000fc6000bf05270 */
[----:B------:R-:W-:Y:S08]  /*0180*/  BRA.U !UP1, `(.L_x_4) ;  /* 0x0000000509e87547 */ /* 0x000ff0000b800000 */
[----:B------:R-:W0:Y:S01]  /*0190*/  LDC R15, c[0x0][0x3a0] ;  /* 0x0000e800ff0f7b82 */ /* 0x000e220000000800 */
[----:B------:R-:W1:Y:S01]  /*01a0*/  LDCU UR8, c[0x0][0x380] ;  /* 0x00007000ff0877ac */ /* 0x000e620008000800 */
[----:B------:R-:W-:Y:S02]  /*01b0*/  MOV R21, RZ ;  /* 0x000000ff00157202 */ /* 0x000fe40000000f00 */
[----:B------:R-:W-:Y:S01]  /*01c0*/  MOV R7, R0 ;  /* 0x0000000000077202 */ /* 0x000fe20000000f00 */
[----:B------:R-:W-:-:S03]  /*01d0*/  ULOP3.LUT UR4, UR6, 0x7ffffff8, URZ, 0xc0, !UPT ;  /* 0x7ffffff806047892 */ /* 0x000fc6000f8ec0ff */
[----:B------:R-:W2:Y:S01]  /*01e0*/  LDC R3, c[0x0][0x388] ;  /* 0x0000e200ff037b82 */ /* 0x000ea20000000800 */
[----:B------:R-:W-:-:S07]  /*01f0*/  UMOV UR6, 0x3 ;  /* 0x0000000300067882 */ /* 0x000fce0000000000 */
[----:B------:R-:W3:Y:S01]  /*0200*/  LDC R4, c[0x0][0x3a0] ;  /* 0x0000e800ff047b82 */ /* 0x000ee20000000800 */
[----:B-1----:R-:W-:-:S07]  /*0210*/  ISETP.GE.U32.AND P1, PT, R2, UR8, PT ;  /* 0x0000000802007c0c */ /* 0x002fce000bf26070 */
[----:B------:R-:W1:Y:S01]  /*0220*/  LDC.64 R12, c[0x0][0x398] ;  /* 0x0000e600ff0c7b82 */ /* 0x000e620000000a00 */
[C---:B0-----:R-:W-:Y:S01]  /*0230*/  IADD3 R5, PT, PT, R15.reuse, UR5, R5 ;  /* 0x000000050f057c10 */ /* 0x041fe2000fffe005 */
[C-C-:B------:R-:W-:Y:S01]  /*0240*/  IMAD R8, R15.reuse, 0x7, R0.reuse ;  /* 0x000000070f087824 */ /* 0x140fe200078e0200 */
[CC--:B------:R-:W-:Y:S01]  /*0250*/  LEA R11, R15.reuse, R0.reuse, 0x2 ;  /* 0x000000000f0b7211 */ /* 0x0c0fe200078e10ff */
[C-C-:B------:R-:W-:Y:S01]  /*0260*/  IMAD R9, R15.reuse, 0x6, R0.reuse ;  /* 0x000000060f097824 */ /* 0x140fe200078e0200 */
[C---:B------:R-:W-:Y:S01]  /*0270*/  LEA R6, R15.reuse, R0, 0x1 ;  /* 0x000000000f067211 */ /* 0x040fe200078e08ff */
[C-C-:B------:R-:W-:Y:S02]  /*0280*/  IMAD R10, R15.reuse, 0x5, R0.reuse ;  /* 0x000000050f0a7824 */ /* 0x140fe400078e0200 */
[----:B------:R-:W-:Y:S02]  /*0290*/  IMAD R20, R15, 0x3, R0 ;  /* 0x000000030f147824 */ /* 0x000fe400078e0200 */
[----:B--2---:R-:W-:-:S07]  /*02a0*/  IMAD R3, R2, R3, 0x3 ;  /* 0x0000000302037424 */ /* 0x004fce00078e0203 */
.L_x_5:
[----:B------:R-:W-:Y:S01]  /*02b0*/  UIADD3 UR8, UPT, UPT, UR6, -0x3, URZ ;  /* 0xfffffffd06087890 */ /* 0x000fe2000fffe0ff */
[----:B-1----:R-:W-:Y:S01]  /*02c0*/  ISETP.GE.U32.AND P0, PT, R0, R13, PT ;  /* 0x0000000d0000720c */ /* 0x002fe20003f06070 */
[----:B------:R-:W0:Y:S01]  /*02d0*/  @!P1 LDC.64 R16, c[0x0][0x390] ;  /* 0x0000e400ff109b82 */ /* 0x000e220000000a00 */
[----:B------:R-:W-:Y:S01]  /*02e0*/  @!P1 VIADD R19, R3, 0xfffffffd ;  /* 0xfffffffd03139836 */ /* 0x000fe20000000000 */
[----:B------:R-:W-:Y:S02]  /*02f0*/  CS2R R26, SRZ ;  /* 0x00000000001a7805 */ /* 0x000fe4000001ff00 */
[----:B------:R-:W-:Y:S01]  /*0300*/  ISETP.LE.U32.OR P4, PT, R12, UR8, P0 ;  /* 0x000000080c007c0c */ /* 0x000fe20008783470 */
[----:B------:R-:W-:-:S03]  /*0310*/  UIADD3 UR8, UPT, UPT, UR6, -0x2, URZ ;  /* 0xfffffffe06087890 */ /* 0x000fc6000fffe0ff */
[----:B------:R-:W1:Y:S03]  /*0320*/  @!P1 LDC.64 R28, c[0x0][0x390] ;  /* 0x0000e400ff1c9b82 */ /* 0x000e660000000a00 */
[----:B------:R-:W-:Y:S01]  /*0330*/  ISETP.LE.U32.OR P3, PT, R12, UR8, P0 ;  /* 0x000000080c007c0c */ /* 0x000fe20008763470 */
[----:B------:R-:W-:-:S05]  /*0340*/  UIADD3 UR8, UPT, UPT, UR6, -0x1, URZ ;  /* 0xffffffff06087890 */ /* 0x000fca000fffe0ff */
[----:B------:R-:W2:Y:S01]  /*0350*/  @!P4 LDC.64 R14, c[0x0][0x3a8] ;  /* 0x0000ea00ff0ecb82 */ /* 0x000ea20000000a00 */
[----:B------:R-:W-:Y:S02]  /*0360*/  ISETP.LE.U32.OR P2, PT, R12, UR8, P0 ;  /* 0x000000080c007c0c */ /* 0x000fe40008743470 */
[----:B------:R-:W-:Y:S01]  /*0370*/  CS2R R24, SRZ ;  /* 0x0000000000187805 */ /* 0x000fe2000001ff00 */
[----:B0-----:R-:W-:-:S04]  /*0380*/  @!P1 IMAD.WIDE.U32 R16, R19, 0x4, R16 ;  /* 0x0000000413109825 */ /* 0x001fc800078e0010 */
[----:B------:R-:W0:Y:S01]  /*0390*/  @!P3 LDC.64 R18, c[0x0][0x3a8] ;  /* 0x0000ea00ff12bb82 */ /* 0x000e220000000a00 */
[----:B------:R4:W5:Y:S01]  /*03a0*/  @!P1 LDG.E R26, desc[UR10][R16.64] ;  /* 0x0000000a101a9981 */ /* 0x000962000c1e1900 */
[----:B------:R-:W-:-:S06]  /*03b0*/  @!P1 IADD3 R23, PT, PT, R3, -0x2, RZ ;  /* 0xfffffffe03179810 */ /* 0x000fcc0007ffe0ff */
[----:B----4-:R-:W4:Y:S01]  /*03c0*/  @!P1 LDC.64 R16, c[0x0][0x390] ;  /* 0x0000e400ff109b82 */ /* 0x010f220000000a00 */
[----:B--2---:R-:W-:-:S05]  /*03d0*/  @!P4 IMAD.WIDE.U32 R14, R7, 0x4, R14 ;  /* 0x00000004070ec825 */ /* 0x004fca00078e000e */
[----:B------:R2:W5:Y:S01]  /*03e0*/  @!P4 LDG.E R25, desc[UR10][R14.64] ;  /* 0x0000000a0e19c981 */ /* 0x000562000c1e1900 */
[----:B-1----:R-:W-:-:S04]  /*03f0*/  @!P1 IMAD.WIDE.U32 R28, R23, 0x4, R28 ;  /* 0x00000004171c9825 */ /* 0x002fc800078e001c */
[----:B------:R-:W-:Y:S01]  /*0400*/  HFMA2 R22, -RZ, RZ, 0, 0 ;  /* 0x00000000ff167431 */ /* 0x000fe200000001ff */
[----:B--2---:R-:W1:Y:S01]  /*0410*/  @!P2 LDC.64 R14, c[0x0][0x3a8] ;  /* 0x0000ea00ff0eab82 */ /* 0x004e620000000a00 */
[----:B------:R-:W-:Y:S01]  /*0420*/  @!P1 IADD3 R23, PT, PT, R3, -0x1, RZ ;  /* 0xffffffff03179810 */ /* 0x000fe20007ffe0ff */
[----:B0-----:R-:W-:Y:S01]  /*0430*/  @!P3 IMAD.WIDE.U32 R18, R5, 0x4, R18 ;  /* 0x000000040512b825 */ /* 0x001fe200078e0012 */
[----:B------:R-:W-:Y:S02]  /*0440*/  ISETP.LE.U32.OR P4, PT, R12, UR6, P0 ;  /* 0x000000060c007c0c */ /* 0x000fe40008783470 */
[----:B------:R-:W2:Y:S01]  /*0450*/  @!P1 LDG.E R22, desc[UR10][R28.64] ;  /* 0x0000000a1c169981 */ /* 0x000ea2000c1e1900 */
[----:B----4-:R-:W-:-:S03]  /*0460*/  @!P1 IMAD.WIDE.U32 R16, R23, 0x4, R16 ;  /* 0x0000000417109825 */ /* 0x010fc600078e0010 */
[----:B------:R0:W2:Y:S01]  /*0470*/  @!P3 LDG.E R24, desc[UR10][R18.64] ;  /* 0x0000000a1218b981 */ /* 0x0000a2000c1e1900 */
[----:B------:R-:W-:-:S06]  /*0480*/  MOV R23, RZ ;  /* 0x000000ff00177202 */ /* 0x000fcc0000000f00 */
[----:B------:R4:W3:Y:S01]  /*0490*/  @!P1 LDG.E R23, desc[UR10][R16.64] ;  /* 0x0000000a10179981 */ /* 0x0008e2000c1e1900 */
[----:B0-----:R-:W-:Y:S01]  /*04a0*/  CS2R R18, SRZ ;  /* 0x0000000000127805 */ /* 0x001fe2000001ff00 */
[----:B-1----:R-:W-:Y:S01]  /*04b0*/  @!P2 IMAD.WIDE.U32 R14, R6, 0x4, R14 ;  /* 0x00000004060ea825 */ /* 0x002fe200078e000e */
[----:B----4-:R-:W0:Y:S04]  /*04c0*/  @!P4 LDC.64 R16, c[0x0][0x3a8] ;  /* 0x0000ea00ff10cb82 */ /* 0x010e280000000a00 */
[----:B------:R1:W3:Y:S04]  /*04d0*/  @!P2 LDG.E R18, desc[UR10][R14.64] ;  /* 0x0000000a0e12a981 */ /* 0x0002e8000c1e1900 */
[----:B-1----:R-:W1:Y:S01]  /*04e0*/  @!P1 LDC.64 R14, c[0x0][0x390] ;  /* 0x0000e400ff0e9b82 */ /* 0x002e620000000a00 */
[----:B0-----:R-:W-:-:S05]  /*04f0*/  @!P4 IMAD.WIDE.U32 R16, R20, 0x4, R16 ;  /* 0x000000041410c825 */ /* 0x001fca00078e0010 */
[----:B------:R0:W4:Y:S01]  /*0500*/  @!P4 LDG.E R19, desc[UR10][R16.64] ;  /* 0x0000000a1013c981 */ /* 0x000122000c1e1900 */
[----:B-1----:R-:W-:Y:S01]  /*0510*/  @!P1 IMAD.WIDE.U32 R14, R3, 0x4, R14 ;  /* 0x00000004030e9825 */ /* 0x002fe200078e000e */
[----:B------:R-:W-:Y:S01]  /*0520*/  UIADD3 UR8, UPT, UPT, UR6, 0x1, URZ ;  /* 0x0000000106087890 */ /* 0x000fe2000fffe0ff */
[----:B0-----:R-:W0:Y:S03]  /*0530*/  @!P1 LDC.64 R16, c[0x0][0x390] ;  /* 0x0000e400ff109b82 */ /* 0x001e260000000a00 */
[----:B------:R1:W4:Y:S05]  /*0540*/  @!P1 LDG.E R27, desc[UR10][R14.64] ;  /* 0x0000000a0e1b9981 */ /* 0x00032a000c1e1900 */
[----:B-1----:R-:W1:Y:S01]  /*0550*/  @!P1 LDC.64 R14, c[0x0][0x390] ;  /* 0x0000e400ff0e9b82 */ /* 0x002e620000000a00 */
[----:B------:R-:W-:Y:S01]  /*0560*/  ISETP.LE.U32.OR P3, PT, R12, UR8, P0 ;  /* 0x000000080c007c0c */ /* 0x000fe20008763470 */
[----:B------:R-:W-:-:S06]  /*0570*/  UIADD3 UR8, UPT, UPT, UR6, 0x2, URZ ;  /* 0x0000000206087890 */ /* 0x000fcc000fffe0ff */
[----:B------:R-:W-:Y:S01]  /*0580*/  ISETP.LE.U32.OR P4, PT, R12, UR8, P0 ;  /* 0x000000080c007c0c */ /* 0x000fe20008783470 */
[----:B------:R-:W-:-:S06]  /*0590*/  UIADD3 UR8, UPT, UPT, UR6, 0x3, URZ ;  /* 0x0000000306087890 */ /* 0x000fcc000fffe0ff */
[----:B------:R-:W-:Y:S01]  /*05a0*/  ISETP.LE.U32.OR P2, PT, R12, UR8, P0 ;  /* 0x000000080c007c0c */ /* 0x000fe20008743470 */
[----:B------:R-:W-:-:S06]  /*05b0*/  UIADD3 UR8, UPT, UPT, UR6, 0x4, URZ ;  /* 0x0000000406087890 */ /* 0x000fcc000fffe0ff */
[----:B------:R-:W-:Y:S01]  /*05c0*/  ISETP.LE.U32.OR P0, PT, R12, UR8, P0 ;  /* 0x000000080c007c0c */ /* 0x000fe20008703470 */
[----:B-----5:R-:W-:-:S04]  /*05d0*/  FFMA R25, R25, R26, R21 ;  /* 0x0000001a19197223 */ /* 0x020fc80000000015 */
[----:B--2---:R-:W-:Y:S02]  /*05e0*/  FFMA R21, R24, R22, R25 ;  /* 0x0000001618157223 */ /* 0x004fe40000000019 */
[----:B------:R-:W2:Y:S02]  /*05f0*/  @!P3 LDC.64 R24, c[0x0][0x3a8] ;  /* 0x0000ea00ff18bb82 */ /* 0x000ea40000000a00 */
[----:B---3--:R-:W-:Y:S01]  /*0600*/  FFMA R18, R18, R23, R21 ;  /* 0x0000001712127223 */ /* 0x008fe20000000015 */
[----:B------:R-:W-:-:S05]  /*0610*/  @!P1 IADD3 R21, PT, PT, R3, 0x1, RZ ;  /* 0x0000000103159810 */ /* 0x000fca0007ffe0ff */
[----:B-1----:R-:W-:-:S04]  /*0620*/  @!P1 IMAD.WIDE.U32 R14, R21, 0x4, R14 ;  /* 0x00000004150e9825 */ /* 0x002fc800078e000e */
[----:B------:R-:W-:Y:S02]  /*0630*/  HFMA2 R21, -RZ, RZ, 0, 0 ;  /* 0x00000000ff157431 */ /* 0x000fe400000001ff */
[----:B------:R-:W-:-:S04]  /*0640*/  @!P1 VIADD R23, R3, 0x2 ;  /* 0x0000000203179836 */ /* 0x000fc80000000000 */
[----:B------:R1:W3:Y:S01]  /*0650*/  @!P1 LDG.E R21, desc[UR10][R14.64] ;  /* 0x0000000a0e159981 */ /* 0x0002e2000c1e1900 */
[----:B0-----:R-:W-:Y:S01]  /*0660*/  @!P1 IMAD.WIDE.U32 R16, R23, 0x4, R16 ;  /* 0x0000000417109825 */ /* 0x001fe200078e0010 */
[----:B------:R-:W-:-:S03]  /*0670*/  CS2R R22, SRZ ;  /* 0x0000000000167805 */ /* 0x000fc6000001ff00 */
[----:B--2---:R-:W-:-:S03]  /*0680*/  @!P3 IMAD.WIDE.U32 R24, R11, 0x4, R24 ;  /* 0x000000040b18b825 */ /* 0x004fc600078e0018 */
[----:B------:R0:W2:Y:S01]  /*0690*/  @!P1 LDG.E R22, desc[UR10][R16.64] ;  /* 0x0000000a10169981 */ /* 0x0000a2000c1e1900 */
[----:B-1----:R-:W1:Y:S03]  /*06a0*/  @!P1 LDC.64 R14, c[0x0][0x390] ;  /* 0x0000e400ff0e9b82 */ /* 0x002e660000000a00 */
[----:B------:R5:W3:Y:S05]  /*06b0*/  @!P3 LDG.E R23, desc[UR10][R24.64] ;  /* 0x0000000a1817b981 */ /* 0x000aea000c1e1900 */
[----:B0-----:R-:W0:Y:S01]  /*06c0*/  @!P2 LDC.64 R16, c[0x0][0x3a8] ;  /* 0x0000ea00ff10ab82 */ /* 0x001e220000000a00 */
[----:B----4-:R-:W-:-:S07]  /*06d0*/  FFMA R27, R19, R27, R18 ;  /* 0x0000001b131b7223 */ /* 0x010fce0000000012 */
[----:B------:R-:W5:Y:S02]  /*06e0*/  @!P4 LDC.64 R18, c[0x0][0x3a8] ;  /* 0x0000ea00ff12cb82 */ /* 0x000f640000000a00 */
[----:B-----5:R-:W-:Y:S01]  /*06f0*/  @!P4 IMAD.WIDE.U32 R24, R10, 0x4, R18 ;  /* 0x000000040a18c825 */ /* 0x020fe200078e0012 */
[----:B------:R-:W-:-:S05]  /*0700*/  @!P1 IADD3 R19, PT, PT, R3, 0x3, RZ ;  /* 0x0000000303139810 */ /* 0x000fca0007ffe0ff */
[----:B-1----:R-:W-:-:S04]  /*0710*/  @!P1 IMAD.WIDE.U32 R14, R19, 0x4, R14 ;  /* 0x00000004130e9825 */ /* 0x002fc800078e000e */
[----:B------:R-:W-:Y:S01]  /*0720*/  HFMA2 R19, -RZ, RZ, 0, 0 ;  /* 0x00000000ff137431 */ /* 0x000fe200000001ff */
[----:B------:R-:W-:Y:S01]  /*0730*/  MOV R18, RZ ;  /* 0x000000ff00127202 */ /* 0x000fe20000000f00 */
[----:B0-----:R-:W-:-:S05]  /*0740*/  @!P2 IMAD.WIDE.U32 R16, R9, 0x4, R16 ;  /* 0x000000040910a825 */ /* 0x001fca00078e0010 */
[----:B------:R0:W2:Y:S04]  /*0750*/  @!P4 LDG.E R18, desc[UR10][R24.64] ;  /* 0x0000000a1812c981 */ /* 0x0000a8000c1e1900 */
[----:B------:R1:W4:Y:S01]  /*0760*/  @!P1 LDG.E R19, desc[UR10][R14.64] ;  /* 0x0000000a0e139981 */ /* 0x000322000c1e1900 */
[----:B0-----:R-:W-:Y:S01]  /*0770*/  MOV R24, RZ ;  /* 0x000000ff00187202 */ /* 0x001fe20000000f00 */
[----:B-1----:R-:W0:Y:S05]  /*0780*/  @!P1 LDC.64 R14, c[0x0][0x390] ;  /* 0x0000e400ff0e9b82 */ /* 0x002e2a0000000a00 */
[----:B------:R1:W4:Y:S03]  /*0790*/  @!P2 LDG.E R24, desc[UR10][R16.64] ;  /* 0x0000000a1018a981 */ /* 0x000326000c1e1900 */
[----:B-1----:R-:W1:Y:S01]  /*07a0*/  @!P0 LDC.64 R16, c[0x0][0x3a8] ;  /* 0x0000ea00ff108b82 */ /* 0x002e620000000a00 */
[----:B------:R-:W-:Y:S01]  /*07b0*/  @!P1 IADD3 R25, PT, PT, R3, 0x4, RZ ;  /* 0x0000000403199810 */ /* 0x000fe20007ffe0ff */
[----:B------:R-:W-:-:S04]  /*07c0*/  IMAD.MOV.U32 R26, RZ, RZ, RZ ;  /* 0x000000ffff1a7224 */ /* 0x000fc800078e00ff */
[----:B0-----:R-:W-:-:S04]  /*07d0*/  @!P1 IMAD.WIDE.U32 R14, R25, 0x4, R14 ;  /* 0x00000004190e9825 */ /* 0x001fc800078e000e */
[----:B------:R-:W-:-:S06]  /*07e0*/  HFMA2 R25, -RZ, RZ, 0, 0 ;  /* 0x00000000ff197431 */ /* 0x000fcc00000001ff */
[----:B------:R-:W5:Y:S01]  /*07f0*/  @!P1 LDG.E R25, desc[UR10][R14.64] ;  /* 0x0000000a0e199981 */ /* 0x000f62000c1e1900 */
[----:B-1----:R-:W-:-:S05]  /*0800*/  @!P0 IMAD.WIDE.U32 R16, R8, 0x4, R16 ;  /* 0x0000000408108825 */ /* 0x002fca00078e0010 */
[----:B------:R-:W5:Y:S01]  /*0810*/  @!P0 LDG.E R26, desc[UR10][R16.64] ;  /* 0x0000000a101a8981 */ /* 0x000f62000c1e1900 */
[----:B------:R-:W-:-:S04]  /*0820*/  UIADD3 UR8, UPT, UPT, UR6, 0x5, URZ ;  /* 0x0000000506087890 */ /* 0x000fc8000fffe0ff */
[----:B------:R-:W-:Y:S01]  /*0830*/  UISETP.NE.AND UP1, UPT, UR8, UR4, UPT ;  /* 0x000000040800728c */ /* 0x000fe2000bf25270 */
[----:B------:R-:W-:Y:S01]  /*0840*/  IADD3 R3, PT, PT, R3, 0x8, RZ ;  /* 0x0000000803037810 */ /* 0x000fe20007ffe0ff */
[C---:B------:R-:W-:Y:S01]  /*0850*/  IMAD R10, R4.reuse, 0x8, R10 ;  /* 0x00000008040a7824 */ /* 0x040fe200078e020a */
[C---:B------:R-:W-:Y:S02]  /*0860*/  LEA R7, R4.reuse, R7, 0x3 ;  /* 0x0000000704077211 */ /* 0x040fe400078e18ff */
[C---:B------:R-:W-:Y:S02]  /*0870*/  LEA R5, R4.reuse, R5, 0x3 ;  /* 0x0000000504057211 */ /* 0x040fe400078e18ff */
[C---:B------:R-:W-:Y:S02]  /*0880*/  LEA R6, R4.reuse, R6, 0x3 ;  /* 0x0000000604067211 */ /* 0x040fe400078e18ff */
[C---:B------:R-:W-:Y:S02]  /*0890*/  LEA R20, R4.reuse, R20, 0x3 ;  /* 0x0000001404147211 */ /* 0x040fe400078e18ff */
[----:B------:R-:W-:-:S02]  /*08a0*/  LEA R11, R4, R11, 0x3 ;  /* 0x0000000b040b7211 */ /* 0x000fc400078e18ff */
[C---:B------:R-:W-:Y:S02]  /*08b0*/  LEA R9, R4.reuse, R9, 0x3 ;  /* 0x0000000904097211 */ /* 0x040fe400078e18ff */
[----:B------:R-:W-:Y:S01]  /*08c0*/  LEA R8, R4, R8, 0x3 ;  /* 0x0000000804087211 */ /* 0x000fe200078e18ff */
[----:B------:R-:W-:Y:S01]  /*08d0*/  UIADD3 UR6, UPT, UPT, UR6, 0x8, URZ ;  /* 0x0000000806067890 */ /* 0x000fe2000fffe0ff */
[----:B---3--:R-:W-:-:S04]  /*08e0*/  FFMA R21, R23, R21, R27 ;  /* 0x0000001517157223 */ /* 0x008fc8000000001b */
[----:B--2---:R-:W-:-:S04]  /*08f0*/  FFMA R21, R18, R22, R21 ;  /* 0x0000001612157223 */ /* 0x004fc80000000015 */
[----:B----4-:R-:W-:-:S04]  /*0900*/  FFMA R21, R24, R19, R21 ;  /* 0x0000001318157223 */ /* 0x010fc80000000015 */
[----:B-----5:R-:W-:Y:S01]  /*0910*/  FFMA R21, R26, R25, R21 ;  /* 0x000000191a157223 */ /* 0x020fe20000000015 */
[----:B------:R-:W-:Y:S06]  /*0920*/  BRA.U UP1, `(.L_x_5) ;  /* 0xfffffff901607547 */ /* 0x000fec000b83ffff */
.L_x_4:
[----:B------:R-:W-:Y:S05]  /*0930*/  BRA.U !UP0, `(.L_x_3) ;  /* 0x0000000908087547 */ /* 0x000fea000b800000 */
[----:B------:R-:W0:Y:S01]  /*0940*/  LDCU UR6, c[0x0][0x384] ;  /* 0x00007080ff0677ac */ /* 0x000e220008000800 */
[----:B------:R-:W-:Y:S02]  /*0950*/  UISETP.GE.U32.AND UP0, UPT, UR7, 0x4, UPT ;  /* 0x000000040700788c */ /* 0x000fe4000bf06070 */
[----:B0-----:R-:W-:-:S04]  /*0960*/  ULOP3.LUT UR8, UR6, 0x3, URZ, 0xc0, !UPT ;  /* 0x0000000306087892 */ /* 0x001fc8000f8ec0ff */
[----:B------:R-:W-:-:S03]  /*0970*/  UISETP.NE.AND UP1, UPT, UR8, URZ, UPT ;  /* 0x000000ff0800728c */ /* 0x000fc6000bf25270 */
[----:B------:R-:W-:Y:S08]  /*0980*/  BRA.U !UP0, `(.L_x_6) ;  /* 0x0000000508087547 */ /* 0x000ff0000b800000 */
[----:B------:R-:W0:Y:S01]  /*0990*/  LDCU UR7, c[0x0][0x380] ;  /* 0x00007000ff0777ac */ /* 0x000e220008000800 */
[----:B------:R-:W1:Y:S01]  /*09a0*/  LDC.64 R4, c[0x0][0x398] ;  /* 0x0000e600ff047b82 */ /* 0x000e620000000a00 */
[----:B------:R-:W-:Y:S01]  /*09b0*/  HFMA2 R18, -RZ, RZ, 0, 0 ;  /* 0x00000000ff127431 */ /* 0x000fe200000001ff */
[----:B------:R-:W-:Y:S01]  /*09c0*/  MOV R20, RZ ;  /* 0x000000ff00147202 */ /* 0x000fe20000000f00 */
[----:B------:R-:W-:Y:S02]  /*09d0*/  UIADD3 UR9, UPT, UPT, UR4, 0x2, URZ ;  /* 0x0000000204097890 */ /* 0x000fe4000fffe0ff */
[----:B------:R-:W-:Y:S01]  /*09e0*/  UIADD3 UR12, UPT, UPT, UR4, 0x3, URZ ;  /* 0x00000003040c7890 */ /* 0x000fe2000fffe0ff */
[----:B0-----:R-:W-:Y:S01]  /*09f0*/  ISETP.GE.U32.AND P4, PT, R2, UR7, PT ;  /* 0x0000000702007c0c */ /* 0x001fe2000bf86070 */
[----:B------:R-:W-:Y:S02]  /*0a00*/  UIADD3 UR7, UPT, UPT, UR4, 0x1, URZ ;  /* 0x0000000104077890 */ /* 0x000fe4000fffe0ff */
[----:B-1----:R-:W-:-:S04]  /*0a10*/  ISETP.LE.U32.AND P0, PT, R4, UR4, PT ;  /* 0x0000000404007c0c */ /* 0x002fc8000bf03070 */
[----:B------:R-:W-:Y:S02]  /*0a20*/  ISETP.LE.U32.AND P1, PT, R4, UR7, PT ;  /* 0x0000000704007c0c */ /* 0x000fe4000bf23070 */
[----:B------:R-:W-:-:S04]  /*0a30*/  ISETP.GE.U32.OR P0, PT, R0, R5, P0 ;  /* 0x000000050000720c */ /* 0x000fc80000706470 */
[----:B------:R-:W0:Y:S01]  /*0a40*/  @!P4 LDC R3, c[0x0][0x388] ;  /* 0x0000e200ff03cb82 */ /* 0x000e220000000800 */
[-C--:B------:R-:W-:Y:S02]  /*0a50*/  ISETP.GE.U32.OR P1, PT, R0, R5.reuse, P1 ;  /* 0x000000050000720c */ /* 0x080fe40000f26470 */
[C---:B------:R-:W-:Y:S02]  /*0a60*/  ISETP.LE.U32.AND P3, PT, R4.reuse, UR9, PT ;  /* 0x0000000904007c0c */ /* 0x040fe4000bf63070 */
[----:B------:R-:W-:Y:S02]  /*0a70*/  ISETP.LE.U32.AND P2, PT, R4, UR12, PT ;  /* 0x0000000c04007c0c */ /* 0x000fe4000bf43070 */
[CC--:B------:R-:W-:Y:S01]  /*0a80*/  ISETP.GE.U32.OR P3, PT, R0.reuse, R5.reuse, P3 ;  /* 0x000000050000720c */ /* 0x0c0fe20001f66470 */
[----:B------:R-:W1:Y:S01]  /*0a90*/  @!P4 LDC R9, c[0x0][0x388] ;  /* 0x0000e200ff09cb82 */ /* 0x000e620000000800 */
[----:B------:R-:W-:-:S07]  /*0aa0*/  ISETP.GE.U32.OR P2, PT, R0, R5, P2 ;  /* 0x000000050000720c */ /* 0x000fce0001746470 */
[----:B------:R-:W2:Y:S08]  /*0ab0*/  @!P4 LDC.64 R24, c[0x0][0x390] ;  /* 0x0000e400ff18cb82 */ /* 0x000eb00000000a00 */
[----:B------:R-:W3:Y:S01]  /*0ac0*/  @!P4 LDC.64 R14, c[0x0][0x390] ;  /* 0x0000e400ff0ecb82 */ /* 0x000ee20000000a00 */
[----:B0-----:R-:W-:-:S07]  /*0ad0*/  @!P4 IMAD R3, R2, R3, UR4 ;  /* 0x000000040203ce24 */ /* 0x001fce000f8e0203 */
[----:B------:R-:W0:Y:S01]  /*0ae0*/  @!P0 LDC R29, c[0x0][0x3a0] ;  /* 0x0000e800ff1d8b82 */ /* 0x000e220000000800 */
[----:B-1----:R-:W-:-:S07]  /*0af0*/  @!P4 IMAD R9, R2, R9, UR7 ;  /* 0x000000070209ce24 */ /* 0x002fce000f8e0209 */
[----:B------:R-:W1:Y:S01]  /*0b00*/  @!P1 LDC R22, c[0x0][0x3a0] ;  /* 0x0000e800ff169b82 */ /* 0x000e620000000800 */
[----:B--2---:R-:W-:-:S05]  /*0b10*/  @!P4 IMAD.WIDE.U32 R24, R3, 0x4, R24 ;  /* 0x000000040318c825 */ /* 0x004fca00078e0018 */
[----:B------:R-:W2:Y:S02]  /*0b20*/  @!P4 LDG.E R20, desc[UR10][R24.64] ;  /* 0x0000000a1814c981 */ /* 0x000ea4000c1e1900 */
[----:B------:R-:W4:Y:S01]  /*0b30*/  @!P0 LDC.64 R16, c[0x0][0x3a8] ;  /* 0x0000ea00ff108b82 */ /* 0x000f220000000a00 */
[----:B---3--:R-:W-:-:S05]  /*0b40*/  @!P4 IMAD.WIDE.U32 R14, R9, 0x4, R14 ;  /* 0x00000004090ec825 */ /* 0x008fca00078e000e */
[----:B------:R3:W5:Y:S02]  /*0b50*/  @!P4 LDG.E R18, desc[UR10][R14.64] ;  /* 0x0000000a0e12c981 */ /* 0x000764000c1e1900 */
[----:B------:R-:W3:Y:S08]  /*0b60*/  @!P4 LDC R27, c[0x0][0x388] ;  /* 0x0000e200ff1bcb82 */ /* 0x000ef00000000800 */
[----:B------:R-:W3:Y:S08]  /*0b70*/  @!P1 LDC.64 R6, c[0x0][0x3a8] ;  /* 0x0000ea00ff069b82 */ /* 0x000ef00000000a00 */
[----:B------:R-:W3:Y:S08]  /*0b80*/  @!P3 LDC R23, c[0x0][0x3a0] ;  /* 0x0000e800ff17bb82 */ /* 0x000ef00000000800 */
[----:B------:R-:W3:Y:S08]  /*0b90*/  @!P2 LDC R3, c[0x0][0x3a0] ;  /* 0x0000e800ff03ab82 */ /* 0x000ef00000000800 */
[----:B------:R-:W3:Y:S08]  /*0ba0*/  @!P4 LDC.64 R4, c[0x0][0x390] ;  /* 0x0000e400ff04cb82 */ /* 0x000ef00000000a00 */
[----:B------:R-:W3:Y:S08]  /*0bb0*/  @!P4 LDC R19, c[0x0][0x388] ;  /* 0x0000e200ff13cb82 */ /* 0x000ef00000000800 */
[----:B------:R-:W3:Y:S01]  /*0bc0*/  @!P3 LDC.64 R8, c[0x0][0x3a8] ;  /* 0x0000ea00ff08bb82 */ /* 0x000ee20000000a00 */
[----:B0-----:R-:W-:-:S07]  /*0bd0*/  @!P0 IMAD R29, R29, UR4, R0 ;  /* 0x000000041d1d8c24 */ /* 0x001fce000f8e0200 */
[----:B------:R-:W0:Y:S01]  /*0be0*/  @!P2 LDC.64 R12, c[0x0][0x3a8] ;  /* 0x0000ea00ff0cab82 */ /* 0x000e220000000a00 */
[----:B-1----:R-:W-:-:S07]  /*0bf0*/  @!P1 IMAD R22, R22, UR7, R0 ;  /* 0x0000000716169c24 */ /* 0x002fce000f8e0200 */
[----:B------:R-:W1:Y:S01]  /*0c00*/  @!P4 LDC.64 R10, c[0x0][0x390] ;  /* 0x0000e400ff0acb82 */ /* 0x000e620000000a00 */
[----:B----4-:R-:W-:-:S04]  /*0c10*/  @!P0 IMAD.WIDE.U32 R16, R29, 0x4, R16 ;  /* 0x000000041d108825 */ /* 0x010fc800078e0010 */
[----:B---3--:R-:W-:Y:S02]  /*0c20*/  @!P4 IMAD R29, R2, R27, UR9 ;  /* 0x00000009021dce24 */ /* 0x008fe4000f8e021b */
[----:B------:R-:W-:Y:S02]  /*0c30*/  HFMA2 R27, -RZ, RZ, 0, 0 ;  /* 0x00000000ff1b7431 */ /* 0x000fe400000001ff */
[----:B------:R-:W-:Y:S01]  /*0c40*/  @!P1 IMAD.WIDE.U32 R6, R22, 0x4, R6 ;  /* 0x0000000416069825 */ /* 0x000fe200078e0006 */
[----:B------:R-:W-:-:S03]  /*0c50*/  MOV R22, RZ ;  /* 0x000000ff00167202 */ /* 0x000fc60000000f00 */
[--C-:B------:R-:W-:Y:S02]  /*0c60*/  @!P3 IMAD R23, R23, UR9, R0.reuse ;  /* 0x000000091717bc24 */ /* 0x100fe4000f8e0200 */
[----:B------:R-:W-:Y:S01]  /*0c70*/  @!P2 IMAD R15, R3, UR12, R0 ;  /* 0x0000000c030fac24 */ /* 0x000fe2000f8e0200 */
[----:B------:R-:W2:Y:S01]  /*0c80*/  @!P0 LDG.E R22, desc[UR10][R16.64] ;  /* 0x0000000a10168981 */ /* 0x000ea2000c1e1900 */
[----:B------:R-:W-:Y:S01]  /*0c90*/  IMAD.MOV.U32 R24, RZ, RZ, RZ ;  /* 0x000000ffff187224 */ /* 0x000fe200078e00ff */
[----:B------:R-:W-:Y:S01]  /*0ca0*/  MOV R3, RZ ;  /* 0x000000ff00037202 */ /* 0x000fe20000000f00 */
[----:B------:R-:W-:Y:S01]  /*0cb0*/  @!P4 IMAD.WIDE.U32 R4, R29, 0x4, R4 ;  /* 0x000000041d04c825 */ /* 0x000fe200078e0004 */
[----:B------:R-:W5:Y:S03]  /*0cc0*/  @!P1 LDG.E R27, desc[UR10][R6.64] ;  /* 0x0000000a061b9981 */ /* 0x000f66000c1e1900 */
[----:B------:R-:W-:Y:S01]  /*0cd0*/  @!P4 IMAD R19, R2, R19, UR12 ;  /* 0x0000000c0213ce24 */ /* 0x000fe2000f8e0213 */
[----:B------:R-:W3:Y:S01]  /*0ce0*/  @!P4 LDG.E R24, desc[UR10][R4.64] ;  /* 0x0000000a0418c981 */ /* 0x000ee2000c1e1900 */
[----:B------:R-:W-:-:S04]  /*0cf0*/  @!P3 IMAD.WIDE.U32 R8, R23, 0x4, R8 ;  /* 0x000000041708b825 */ /* 0x000fc800078e0008 */
[----:B0-----:R-:W-:Y:S01]  /*0d00*/  @!P2 IMAD.WIDE.U32 R12, R15, 0x4, R12 ;  /* 0x000000040f0ca825 */ /* 0x001fe200078e000c */
[----:B------:R-:W-:Y:S01]  /*0d10*/  CS2R R14, SRZ ;  /* 0x00000000000e7805 */ /* 0x000fe2000001ff00 */
[----:B------:R-:W3:Y:S02]  /*0d20*/  @!P3 LDG.E R3, desc[UR10][R8.64] ;  /* 0x0000000a0803b981 */ /* 0x000ee4000c1e1900 */
[----:B-1----:R-:W-:-:S03]  /*0d30*/  @!P4 IMAD.WIDE.U32 R10, R19, 0x4, R10 ;  /* 0x00000004130ac825 */ /* 0x002fc600078e000a */
[----:B------:R-:W4:Y:S04]  /*0d40*/  @!P2 LDG.E R15, desc[UR10][R12.64] ;  /* 0x0000000a0c0fa981 */ /* 0x000f28000c1e1900 */
[----:B------:R-:W4:Y:S01]  /*0d50*/  @!P4 LDG.E R14, desc[UR10][R10.64] ;  /* 0x0000000a0a0ec981 */ /* 0x000f22000c1e1900 */
[----:B------:R-:W-:Y:S01]  /*0d60*/  UIADD3 UR4, UPT, UPT, UR4, 0x4, URZ ;  /* 0x0000000404047890 */ /* 0x000fe2000fffe0ff */
[----:B--2---:R-:W-:-:S04]  /*0d70*/  FFMA R20, R22, R20, R21 ;  /* 0x0000001416147223 */ /* 0x004fc80000000015 */
[----:B-----5:R-:W-:-:S04]  /*0d80*/  FFMA R18, R27, R18, R20 ;  /* 0x000000121b127223 */ /* 0x020fc80000000014 */
[----:B---3--:R-:W-:-:S04]  /*0d90*/  FFMA R18, R3, R24, R18 ;  /* 0x0000001803127223 */ /* 0x008fc80000000012 */
[----:B----4-:R-:W-:-:S07]  /*0da0*/  FFMA R21, R15, R14, R18 ;  /* 0x0000000e0f157223 */ /* 0x010fce0000000012 */
.L_x_6:
[----:B------:R-:W-:Y:S05]  /*0db0*/  BRA.U !UP1, `(.L_x_3) ;  /* 0x0000000109e87547 */ /* 0x000fea000b800000 */
[----:B------:R-:W-:Y:S02]  /*0dc0*/  UISETP.NE.AND UP0, UPT, UR8, 0x1, UPT ;  /* 0x000000010800788c */ /* 0x000fe4000bf05270 */
[----:B------:R-:W-:-:S04]  /*0dd0*/  ULOP3.LUT UR6, UR6, 0x1, URZ, 0xc0, !UPT ;  /* 0x0000000106067892 */ /* 0x000fc8000f8ec0ff */
[----:B------:R-:W-:-:S03]  /*0de0*/  UISETP.NE.U32.AND UP1, UPT, UR6, 0x1, UPT ;  /* 0x000000010600788c */ /* 0x000fc6000bf25070 */
[----:B------:R-:W-:Y:S08]  /*0df0*/  BRA.U !UP0, `(.L_x_7) ;  /* 0x00000001088c7547 */ /* 0x000ff0000b800000 */
[----:B------:R-:W0:Y:S01]  /*0e00*/  LDC.64 R4, c[0x0][0x398] ;  /* 0x0000e600ff047b82 */ /* 0x000e220000000a00 */
[----:B------:R-:W1:Y:S01]  /*0e10*/  LDCU UR6, c[0x0][0x380] ;  /* 0x00007000ff0677ac */ /* 0x000e620008000800 */
[----:B------:R-:W-:Y:S01]  /*0e20*/  HFMA2 R12, -RZ, RZ, 0, 0 ;  /* 0x00000000ff0c7431 */ /* 0x000fe200000001ff */
[----:B-1----:R-:W-:Y:S01]  /*0e30*/  ISETP.GE.U32.AND P2, PT, R2, UR6, PT ;  /* 0x0000000602007c0c */ /* 0x002fe2000bf46070 */
[----:B------:R-:W-:Y:S02]  /*0e40*/  UIADD3 UR6, UPT, UPT, UR4, 0x1, URZ ;  /* 0x0000000104067890 */ /* 0x000fe4000fffe0ff */
[----:B0-----:R-:W-:-:S04]  /*0e50*/  ISETP.LE.U32.AND P1, PT, R4, UR4, PT ;  /* 0x0000000404007c0c */ /* 0x001fc8000bf23070 */
[----:B------:R-:W-:Y:S02]  /*0e60*/  ISETP.LE.U32.AND P0, PT, R4, UR6, PT ;  /* 0x0000000604007c0c */ /* 0x000fe4000bf03070 */
[CC--:B------:R-:W-:Y:S02]  /*0e70*/  ISETP.GE.U32.OR P1, PT, R0.reuse, R5.reuse, P1 ;  /* 0x000000050000720c */ /* 0x0c0fe40000f26470 */
[----:B------:R-:W-:Y:S02]  /*0e80*/  ISETP.GE.U32.OR P0, PT, R0, R5, P0 ;  /* 0x000000050000720c */ /* 0x000fe40000706470 */
[----:B------:R-:W0:Y:S08]  /*0e90*/  @!P2 LDC R3, c[0x0][0x388] ;  /* 0x0000e200ff03ab82 */ /* 0x000e300000000800 */
[----:B------:R-:W1:Y:S08]  /*0ea0*/  @!P2 LDC.64 R10, c[0x0][0x390] ;  /* 0x0000e400ff0aab82 */ /* 0x000e700000000a00 */
[----:B------:R-:W2:Y:S08]  /*0eb0*/  @!P2 LDC R17, c[0x0][0x388] ;  /* 0x0000e200ff11ab82 */ /* 0x000eb00000000800 */
[----:B------:R-:W3:Y:S01]  /*0ec0*/  @!P1 LDC R13, c[0x0][0x3a0] ;  /* 0x0000e800ff0d9b82 */ /* 0x000ee20000000800 */
[----:B0-----:R-:W-:-:S07]  /*0ed0*/  @!P2 IMAD R3, R2, R3, UR4 ;  /* 0x000000040203ae24 */ /* 0x001fce000f8e0203 */
[----:B------:R-:W0:Y:S01]  /*0ee0*/  @!P2 LDC.64 R6, c[0x0][0x390] ;  /* 0x0000e400ff06ab82 */ /* 0x000e220000000a00 */
[----:B-1----:R-:W-:Y:S01]  /*0ef0*/  @!P2 IMAD.WIDE.U32 R10, R3, 0x4, R10 ;  /* 0x00000004030aa825 */ /* 0x002fe200078e000a */
[----:B------:R-:W-:Y:S02]  /*0f00*/  MOV R14, RZ ;  /* 0x000000ff000e7202 */ /* 0x000fe40000000f00 */
[----:B------:R-:W-:Y:S02]  /*0f10*/  MOV R16, RZ ;  /* 0x000000ff00107202 */ /* 0x000fe40000000f00 */
[----:B------:R-:W4:Y:S02]  /*0f20*/  @!P2 LDG.E R12, desc[UR10][R10.64] ;  /* 0x0000000a0a0ca981 */ /* 0x000f24000c1e1900 */
[----:B------:R-:W1:Y:S08]  /*0f30*/  @!P0 LDC R19, c[0x0][0x3a0] ;  /* 0x0000e800ff138b82 */ /* 0x000e700000000800 */
[----:B------:R-:W5:Y:S08]  /*0f40*/  @!P1 LDC.64 R8, c[0x0][0x3a8] ;  /* 0x0000ea00ff089b82 */ /* 0x000f700000000a00 */
[----:B------:R-:W5:Y:S01]  /*0f50*/  @!P0 LDC.64 R4, c[0x0][0x3a8] ;  /* 0x0000ea00ff048b82 */ /* 0x000f620000000a00 */
[----:B--2---:R-:W-:-:S02]  /*0f60*/  @!P2 IMAD R3, R2, R17, UR6 ;  /* 0x000000060203ae24 */ /* 0x004fc4000f8e0211 */
[----:B---3--:R-:W-:Y:S02]  /*0f70*/  @!P1 IMAD R15, R13, UR4, R0 ;  /* 0x000000040d0f9c24 */ /* 0x008fe4000f8e0200 */
[----:B0-----:R-:W-:-:S04]  /*0f80*/  @!P2 IMAD.WIDE.U32 R6, R3, 0x4, R6 ;  /* 0x000000040306a825 */ /* 0x001fc800078e0006 */
[----:B------:R-:W-:Y:S02]  /*0f90*/  HFMA2 R3, -RZ, RZ, 0, 0 ;  /* 0x00000000ff037431 */ /* 0x000fe400000001ff */
[----:B-1----:R-:W-:Y:S02]  /*0fa0*/  @!P0 IMAD R13, R19, UR6, R0 ;  /* 0x00000006130d8c24 */ /* 0x002fe4000f8e0200 */
[----:B-----5:R-:W-:Y:S02]  /*0fb0*/  @!P1 IMAD.WIDE.U32 R8, R15, 0x4, R8 ;  /* 0x000000040f089825 */ /* 0x020fe400078e0008 */
[----:B------:R-:W2:Y:S04]  /*0fc0*/  @!P2 LDG.E R3, desc[UR10][R6.64] ;  /* 0x0000000a0603a981 */ /* 0x000ea8000c1e1900 */
[----:B------:R-:W4:Y:S01]  /*0fd0*/  @!P1 LDG.E R14, desc[UR10][R8.64] ;  /* 0x0000000a080e9981 */ /* 0x000f22000c1e1900 */
[----:B------:R-:W-:-:S05]  /*0fe0*/  @!P0 IMAD.WIDE.U32 R4, R13, 0x4, R4 ;  /* 0x000000040d048825 */ /* 0x000fca00078e0004 */
[----:B------:R-:W2:Y:S01]  /*0ff0*/  @!P0 LDG.E R16, desc[UR10][R4.64] ;  /* 0x0000000a04108981 */ /* 0x000ea2000c1e1900 */
[----:B------:R-:W-:Y:S01]  /*1000*/  UIADD3 UR4, UPT, UPT, UR4, 0x2, URZ ;  /* 0x0000000204047890 */ /* 0x000fe2000fffe0ff */
[----:B----4-:R-:W-:-:S04]  /*1010*/  FFMA R21, R14, R12, R21 ;  /* 0x0000000c0e157223 */ /* 0x010fc80000000015 */
[----:B--2---:R-:W-:-:S07]  /*1020*/  FFMA R21, R16, R3, R21 ;  /* 0x0000000310157223 */ /* 0x004fce0000000015 */
.L_x_7:
[----:B------:R-:W-:Y:S05]  /*1030*/  BRA.U UP1, `(.L_x_3) ;  /* 0x0000000101487547 */ /* 0x000fea000b800000 */
[----:B------:R-:W0:Y:S01]  /*1040*/  LDC.64 R4, c[0x0][0x398] ;  /* 0x0000e600ff047b82 */ /* 0x000e220000000a00 */
[----:B------:R-:W1:Y:S01]  /*1050*/  LDCU UR6, c[0x0][0x380] ;  /* 0x00007000ff0677ac */ /* 0x000e620008000800 */
[----:B------:R-:W-:Y:S01]  /*1060*/  HFMA2 R8, -RZ, RZ, 0, 0 ;  /* 0x00000000ff087431 */ /* 0x000fe200000001ff */
[----:B------:R-:W-:Y:S02]  /*1070*/  MOV R10, RZ ;  /* 0x000000ff000a7202 */ /* 0x000fe40000000f00 */
[----:B-1----:R-:W-:Y:S02]  /*1080*/  ISETP.GE.U32.AND P1, PT, R2, UR6, PT ;  /* 0x0000000602007c0c */ /* 0x002fe4000bf26070 */
[----:B0-----:R-:W-:-:S04]  /*1090*/  ISETP.LE.U32.AND P0, PT, R4, UR4, PT ;  /* 0x0000000404007c0c */ /* 0x001fc8000bf03070 */
[----:B------:R-:W-:-:S07]  /*10a0*/  ISETP.GE.U32.OR P0, PT, R0, R5, P0 ;  /* 0x000000050000720c */ /* 0x000fce0000706470 */
[----:B------:R-:W0:Y:S08]  /*10b0*/  @!P1 LDC R3, c[0x0][0x388] ;  /* 0x0000e200ff039b82 */ /* 0x000e300000000800 */
[----:B------:R-:W1:Y:S08]  /*10c0*/  @!P1 LDC.64 R4, c[0x0][0x390] ;  /* 0x0000e400ff049b82 */ /* 0x000e700000000a00 */
[----:B------:R-:W2:Y:S08]  /*10d0*/  @!P0 LDC R9, c[0x0][0x3a0] ;  /* 0x0000e800ff098b82 */ /* 0x000eb00000000800 */
[----:B------:R-:W3:Y:S01]  /*10e0*/  @!P0 LDC.64 R6, c[0x0][0x3a8] ;  /* 0x0000ea00ff068b82 */ /* 0x000ee20000000a00 */
[----:B0-----:R-:W-:-:S04]  /*10f0*/  @!P1 IMAD R3, R2, R3, UR4 ;  /* 0x0000000402039e24 */ /* 0x001fc8000f8e0203 */
[----:B-1----:R-:W-:-:S05]  /*1100*/  @!P1 IMAD.WIDE.U32 R4, R3, 0x4, R4 ;  /* 0x0000000403049825 */ /* 0x002fca00078e0004 */
[----:B------:R-:W4:Y:S01]  /*1110*/  @!P1 LDG.E R8, desc[UR10][R4.64] ;  /* 0x0000000a04089981 */ /* 0x000f22000c1e1900 */
[----:B--2---:R-:W-:-:S04]  /*1120*/  @!P0 IMAD R9, R9, UR4, R0 ;  /* 0x0000000409098c24 */ /* 0x004fc8000f8e0200 */
[----:B---3--:R-:W-:-:S05]  /*1130*/  @!P0 IMAD.WIDE.U32 R6, R9, 0x4, R6 ;  /* 0x0000000409068825 */ /* 0x008fca00078e0006 */
[----:B------:R-:W4:Y:S02]  /*1140*/  @!P0 LDG.E R10, desc[UR10][R6.64] ;  /* 0x0000000a060a8981 */ /* 0x000f24000c1e1900 */
[----:B----4-:R-:W-:-:S07]  /*1150*/  FFMA R21, R10, R8, R21 ;  /* 0x000000080a157223 */ /* 0x010fce0000000015 */
.L_x_3:
[----:B------:R-:W0:Y:S01]  /*1160*/  LDC.64 R4, c[0x0][0x3c0] ;  /* 0x0000f000ff047b82 */ /* 0x000e220000000a00 */
[----:B------:R-:W1:Y:S02]  /*1170*/  LDCU UR4, c[0x0][0x3b8] ;  /* 0x00007700ff0477ac */ /* 0x000e640008000800 */
[----:B-1----:R-:W-:-:S04]  /*1180*/  IMAD R3, R2, UR4, R0 ;  /* 0x0000000402037c24 */ /* 0x002fc8000f8e0200 */
[----:B0-----:R-:W-:-:S05]  /*1190*/  IMAD.WIDE.U32 R2, R3, 0x4, R4 ;  /* 0x0000000403027825 */ /* 0x001fca00078e0004 */
[----:B------:R-:W-:Y:S01]  /*11a0*/  STG.E desc[UR10][R2.64], R21 ;  /* 0x0000001502007986 */ /* 0x000fe2000c10190a */
[----:B------:R-:W-:Y:S05]  /*11b0*/  EXIT ;  /* 0x000000000000794d */ /* 0x000fea0003800000 */
.L_x_8:
        /* <DEDUP_REMOVED lines=12> */
.L_x_10:


//--------------------- .nv.shared._Z16matmul_kernel_v26MatrixS_S_ --------------------------
	.section	.nv.shared._Z16matmul_kernel_v26MatrixS_S_,"aw",@nobits
	.sectionflags	@""
	.align	4
.nv.shared._Z16matmul_kernel_v26MatrixS_S_:
	.zero		3072


//--------------------- .nv.shared.reserved.0     --------------------------
	.section	.nv.shared.reserved.0,"aw",@nobits
	.weak		__nv_reservedSMEM_offset_0_alias
	.size		__nv_reservedSMEM_offset_0_alias, 0, 64
	.other		__nv_reservedSMEM_offset_0_alias,@"STO_CUDA_RESERVED_SHARED STV_DEFAULT"
__nv_reservedSMEM_offset_0_alias:
	.zero		0
	.zero		64


//--------------------- .nv.constant0._Z16matmul_kernel_v26MatrixS_S_ --------------------------
	.section	.nv.constant0._Z16matmul_kernel_v26MatrixS_S_,"a",@progbits
	.sectionflags	@""
	.align	4
.nv.constant0._Z16matmul_kernel_v26MatrixS_S_:
	.zero		968


//--------------------- .nv.constant0._Z13matmul_kernel6MatrixS_S_ --------------------------
	.section	.nv.constant0._Z13matmul_kernel6MatrixS_S_,"a",@progbits
	.sectionflags	@""
	.align	4
.nv.constant0._Z13matmul_kernel6MatrixS_S_:
	.zero		968


//--------------------- SYMBOLS --------------------------

	.type		.nv.reservedSmem.offset0,@object
	.size		.nv.reservedSmem.offset0,0x4
	.type		.nv.reservedSmem.cap,@object
	.size		.nv.reservedSmem.cap,0x4
